//
// Generated by NVIDIA NVVM Compiler
//
// Compiler Build ID: CL-36424714
// Cuda compilation tools, release 13.0, V13.0.88
// Based on NVVM 20.0.0
//

.version 9.0
.target sm_100
.address_size 64

	// .globl	_Z3atbPKdS0_Pdiii

.visible .entry _Z3atbPKdS0_Pdiii(
	.param .u64 .ptr .align 1 _Z3atbPKdS0_Pdiii_param_0,
	.param .u64 .ptr .align 1 _Z3atbPKdS0_Pdiii_param_1,
	.param .u64 .ptr .align 1 _Z3atbPKdS0_Pdiii_param_2,
	.param .u32 _Z3atbPKdS0_Pdiii_param_3,
	.param .u32 _Z3atbPKdS0_Pdiii_param_4,
	.param .u32 _Z3atbPKdS0_Pdiii_param_5
)
{
	.reg .pred 	%p<25>;
	.reg .b32 	%r<125>;
	.reg .b64 	%rd<133>;
	.reg .b64 	%fd<181>;

	ld.param.u64 	%rd5, [_Z3atbPKdS0_Pdiii_param_0];
	ld.param.u64 	%rd6, [_Z3atbPKdS0_Pdiii_param_1];
	ld.param.u64 	%rd4, [_Z3atbPKdS0_Pdiii_param_2];
	ld.param.u32 	%r62, [_Z3atbPKdS0_Pdiii_param_3];
	ld.param.u32 	%r65, [_Z3atbPKdS0_Pdiii_param_4];
	ld.param.u32 	%r64, [_Z3atbPKdS0_Pdiii_param_5];
	cvta.to.global.u64 	%rd1, %rd6;
	cvta.to.global.u64 	%rd2, %rd5;
	cvta.to.global.u64 	%rd3, %rd4;
	mov.u32 	%r1, %ctaid.y;
	mov.u32 	%r66, %ctaid.x;
	shl.b32 	%r2, %r66, 1;
	mov.u32 	%r3, %ntid.x;
	mov.u32 	%r4, %tid.x;
	mad.lo.s32 	%r5, %r2, %r3, %r4;
	setp.ge.s32 	%p1, %r1, %r62;
	add.s32 	%r67, %r5, %r3;
	setp.ge.u32 	%p2, %r67, %r65;
	or.pred  	%p3, %p1, %p2;
	@%p3 bra 	$L__BB0_14;
	setp.lt.s32 	%p16, %r64, 1;
	mov.f64 	%fd171, 0d0000000000000000;
	mov.f64 	%fd172, %fd171;
	@%p16 bra 	$L__BB0_13;
	and.b32  	%r7, %r64, 7;
	setp.lt.u32 	%p17, %r64, 8;
	mov.f64 	%fd172, 0d0000000000000000;
	mov.b32 	%r117, 0;
	mov.f64 	%fd171, %fd172;
	@%p17 bra 	$L__BB0_5;
	and.b32  	%r78, %r64, 2147483640;
	neg.s32 	%r115, %r78;
	mad.lo.s32 	%r79, %r3, %r2, %r3;
	add.s32 	%r80, %r4, %r79;
	add.s32 	%r113, %r80, %r65;
	shl.b32 	%r81, %r65, 1;
	add.s32 	%r112, %r80, %r81;
	mad.lo.s32 	%r111, %r65, 3, %r80;
	shl.b32 	%r82, %r65, 2;
	add.s32 	%r110, %r80, %r82;
	mad.lo.s32 	%r109, %r65, 5, %r80;
	mad.lo.s32 	%r108, %r65, 6, %r80;
	mad.lo.s32 	%r107, %r65, 7, %r80;
	mov.f64 	%fd172, 0d0000000000000000;
	mul.wide.s32 	%rd59, %r62, 8;
	mul.wide.s32 	%rd61, %r65, 8;
	mov.u32 	%r105, %r1;
	mov.u32 	%r106, %r5;
	mov.u32 	%r114, %r67;
$L__BB0_4:
	.pragma "nounroll";
	and.b32  	%r117, %r64, 2147483640;
	mul.wide.s32 	%rd53, %r105, 8;
	add.s64 	%rd54, %rd2, %rd53;
	ld.global.f64 	%fd88, [%rd54];
	mul.wide.s32 	%rd55, %r106, 8;
	add.s64 	%rd56, %rd1, %rd55;
	ld.global.f64 	%fd89, [%rd56];
	fma.rn.f64 	%fd90, %fd88, %fd89, %fd171;
	mul.wide.u32 	%rd57, %r114, 8;
	add.s64 	%rd58, %rd1, %rd57;
	ld.global.f64 	%fd91, [%rd58];
	fma.rn.f64 	%fd92, %fd88, %fd91, %fd172;
	add.s64 	%rd60, %rd54, %rd59;
	ld.global.f64 	%fd93, [%rd60];
	add.s64 	%rd62, %rd56, %rd61;
	ld.global.f64 	%fd94, [%rd62];
	fma.rn.f64 	%fd95, %fd93, %fd94, %fd90;
	mul.wide.u32 	%rd63, %r113, 8;
	add.s64 	%rd64, %rd1, %rd63;
	ld.global.f64 	%fd96, [%rd64];
	fma.rn.f64 	%fd97, %fd93, %fd96, %fd92;
	add.s64 	%rd65, %rd60, %rd59;
	ld.global.f64 	%fd98, [%rd65];
	add.s64 	%rd66, %rd62, %rd61;
	ld.global.f64 	%fd99, [%rd66];
	fma.rn.f64 	%fd100, %fd98, %fd99, %fd95;
	mul.wide.u32 	%rd67, %r112, 8;
	add.s64 	%rd68, %rd1, %rd67;
	ld.global.f64 	%fd101, [%rd68];
	fma.rn.f64 	%fd102, %fd98, %fd101, %fd97;
	add.s64 	%rd69, %rd65, %rd59;
	ld.global.f64 	%fd103, [%rd69];
	add.s64 	%rd70, %rd66, %rd61;
	ld.global.f64 	%fd104, [%rd70];
	fma.rn.f64 	%fd105, %fd103, %fd104, %fd100;
	mul.wide.u32 	%rd71, %r111, 8;
	add.s64 	%rd72, %rd1, %rd71;
	ld.global.f64 	%fd106, [%rd72];
	fma.rn.f64 	%fd107, %fd103, %fd106, %fd102;
	add.s64 	%rd73, %rd69, %rd59;
	ld.global.f64 	%fd108, [%rd73];
	add.s64 	%rd74, %rd70, %rd61;
	ld.global.f64 	%fd109, [%rd74];
	fma.rn.f64 	%fd110, %fd108, %fd109, %fd105;
	mul.wide.u32 	%rd75, %r110, 8;
	add.s64 	%rd76, %rd1, %rd75;
	ld.global.f64 	%fd111, [%rd76];
	fma.rn.f64 	%fd112, %fd108, %fd111, %fd107;
	add.s64 	%rd77, %rd73, %rd59;
	ld.global.f64 	%fd113, [%rd77];
	add.s64 	%rd78, %rd74, %rd61;
	ld.global.f64 	%fd114, [%rd78];
	fma.rn.f64 	%fd115, %fd113, %fd114, %fd110;
	mul.wide.u32 	%rd79, %r109, 8;
	add.s64 	%rd80, %rd1, %rd79;
	ld.global.f64 	%fd116, [%rd80];
	fma.rn.f64 	%fd117, %fd113, %fd116, %fd112;
	add.s64 	%rd81, %rd77, %rd59;
	ld.global.f64 	%fd118, [%rd81];
	add.s64 	%rd82, %rd78, %rd61;
	ld.global.f64 	%fd119, [%rd82];
	fma.rn.f64 	%fd120, %fd118, %fd119, %fd115;
	mul.wide.u32 	%rd83, %r108, 8;
	add.s64 	%rd84, %rd1, %rd83;
	ld.global.f64 	%fd121, [%rd84];
	fma.rn.f64 	%fd122, %fd118, %fd121, %fd117;
	add.s64 	%rd85, %rd81, %rd59;
	ld.global.f64 	%fd123, [%rd85];
	add.s64 	%rd86, %rd82, %rd61;
	ld.global.f64 	%fd124, [%rd86];
	fma.rn.f64 	%fd171, %fd123, %fd124, %fd120;
	mul.wide.u32 	%rd87, %r107, 8;
	add.s64 	%rd88, %rd1, %rd87;
	ld.global.f64 	%fd125, [%rd88];
	fma.rn.f64 	%fd172, %fd123, %fd125, %fd122;
	add.s32 	%r115, %r115, 8;
	shl.b32 	%r83, %r65, 3;
	add.s32 	%r114, %r114, %r83;
	add.s32 	%r113, %r113, %r83;
	add.s32 	%r112, %r112, %r83;
	add.s32 	%r111, %r111, %r83;
	add.s32 	%r110, %r110, %r83;
	add.s32 	%r109, %r109, %r83;
	add.s32 	%r108, %r108, %r83;
	add.s32 	%r107, %r107, %r83;
	add.s32 	%r106, %r106, %r83;
	shl.b32 	%r84, %r62, 3;
	add.s32 	%r105, %r105, %r84;
	setp.ne.s32 	%p18, %r115, 0;
	@%p18 bra 	$L__BB0_4;
$L__BB0_5:
	setp.eq.s32 	%p19, %r7, 0;
	@%p19 bra 	$L__BB0_13;
	and.b32  	%r40, %r64, 3;
	setp.lt.u32 	%p20, %r7, 4;
	@%p20 bra 	$L__BB0_8;
	mad.lo.s32 	%r85, %r117, %r62, %r1;
	mul.wide.s32 	%rd89, %r85, 8;
	add.s64 	%rd90, %rd2, %rd89;
	ld.global.f64 	%fd127, [%rd90];
	mul.lo.s32 	%r86, %r117, %r65;
	add.s32 	%r87, %r86, %r5;
	mul.wide.s32 	%rd91, %r87, 8;
	add.s64 	%rd92, %rd1, %rd91;
	ld.global.f64 	%fd128, [%rd92];
	fma.rn.f64 	%fd129, %fd127, %fd128, %fd171;
	add.s32 	%r88, %r67, %r86;
	mul.wide.u32 	%rd93, %r88, 8;
	add.s64 	%rd94, %rd1, %rd93;
	ld.global.f64 	%fd130, [%rd94];
	fma.rn.f64 	%fd131, %fd127, %fd130, %fd172;
	mul.wide.s32 	%rd95, %r62, 8;
	add.s64 	%rd96, %rd90, %rd95;
	ld.global.f64 	%fd132, [%rd96];
	mul.wide.s32 	%rd97, %r65, 8;
	add.s64 	%rd98, %rd92, %rd97;
	ld.global.f64 	%fd133, [%rd98];
	fma.rn.f64 	%fd134, %fd132, %fd133, %fd129;
	add.s32 	%r89, %r88, %r65;
	mul.wide.u32 	%rd99, %r89, 8;
	add.s64 	%rd100, %rd1, %rd99;
	ld.global.f64 	%fd135, [%rd100];
	fma.rn.f64 	%fd136, %fd132, %fd135, %fd131;
	add.s64 	%rd101, %rd96, %rd95;
	ld.global.f64 	%fd137, [%rd101];
	add.s64 	%rd102, %rd98, %rd97;
	ld.global.f64 	%fd138, [%rd102];
	fma.rn.f64 	%fd139, %fd137, %fd138, %fd134;
	add.s32 	%r90, %r89, %r65;
	mul.wide.u32 	%rd103, %r90, 8;
	add.s64 	%rd104, %rd1, %rd103;
	ld.global.f64 	%fd140, [%rd104];
	fma.rn.f64 	%fd141, %fd137, %fd140, %fd136;
	add.s64 	%rd105, %rd101, %rd95;
	ld.global.f64 	%fd142, [%rd105];
	add.s64 	%rd106, %rd102, %rd97;
	ld.global.f64 	%fd143, [%rd106];
	fma.rn.f64 	%fd171, %fd142, %fd143, %fd139;
	add.s32 	%r91, %r90, %r65;
	mul.wide.u32 	%rd107, %r91, 8;
	add.s64 	%rd108, %rd1, %rd107;
	ld.global.f64 	%fd144, [%rd108];
	fma.rn.f64 	%fd172, %fd142, %fd144, %fd141;
	add.s32 	%r117, %r117, 4;
$L__BB0_8:
	setp.eq.s32 	%p21, %r40, 0;
	@%p21 bra 	$L__BB0_13;
	setp.eq.s32 	%p22, %r40, 1;
	@%p22 bra 	$L__BB0_11;
	mad.lo.s32 	%r92, %r117, %r62, %r1;
	mul.wide.s32 	%rd109, %r92, 8;
	add.s64 	%rd110, %rd2, %rd109;
	ld.global.f64 	%fd146, [%rd110];
	mul.lo.s32 	%r93, %r117, %r65;
	add.s32 	%r94, %r93, %r5;
	mul.wide.s32 	%rd111, %r94, 8;
	add.s64 	%rd112, %rd1, %rd111;
	ld.global.f64 	%fd147, [%rd112];
	fma.rn.f64 	%fd148, %fd146, %fd147, %fd171;
	add.s32 	%r95, %r67, %r93;
	mul.wide.u32 	%rd113, %r95, 8;
	add.s64 	%rd114, %rd1, %rd113;
	ld.global.f64 	%fd149, [%rd114];
	fma.rn.f64 	%fd150, %fd146, %fd149, %fd172;
	mul.wide.s32 	%rd115, %r62, 8;
	add.s64 	%rd116, %rd110, %rd115;
	ld.global.f64 	%fd151, [%rd116];
	mul.wide.s32 	%rd117, %r65, 8;
	add.s64 	%rd118, %rd112, %rd117;
	ld.global.f64 	%fd152, [%rd118];
	fma.rn.f64 	%fd171, %fd151, %fd152, %fd148;
	add.s32 	%r96, %r95, %r65;
	mul.wide.u32 	%rd119, %r96, 8;
	add.s64 	%rd120, %rd1, %rd119;
	ld.global.f64 	%fd153, [%rd120];
	fma.rn.f64 	%fd172, %fd151, %fd153, %fd150;
	add.s32 	%r117, %r117, 2;
$L__BB0_11:
	and.b32  	%r97, %r64, 1;
	setp.eq.b32 	%p23, %r97, 1;
	not.pred 	%p24, %p23;
	@%p24 bra 	$L__BB0_13;
	mad.lo.s32 	%r98, %r117, %r62, %r1;
	mul.wide.s32 	%rd121, %r98, 8;
	add.s64 	%rd122, %rd2, %rd121;
	ld.global.f64 	%fd154, [%rd122];
	mul.lo.s32 	%r99, %r117, %r65;
	add.s32 	%r100, %r99, %r5;
	mul.wide.s32 	%rd123, %r100, 8;
	add.s64 	%rd124, %rd1, %rd123;
	ld.global.f64 	%fd155, [%rd124];
	fma.rn.f64 	%fd171, %fd154, %fd155, %fd171;
	add.s32 	%r101, %r67, %r99;
	mul.wide.u32 	%rd125, %r101, 8;
	add.s64 	%rd126, %rd1, %rd125;
	ld.global.f64 	%fd156, [%rd126];
	fma.rn.f64 	%fd172, %fd154, %fd156, %fd172;
$L__BB0_13:
	ld.param.u64 	%rd132, [_Z3atbPKdS0_Pdiii_param_2];
	mul.lo.s32 	%r102, %r65, %r1;
	add.s32 	%r103, %r102, %r5;
	cvta.to.global.u64 	%rd127, %rd132;
	mul.wide.s32 	%rd128, %r103, 8;
	add.s64 	%rd129, %rd127, %rd128;
	st.global.f64 	[%rd129], %fd171;
	add.s32 	%r104, %r67, %r102;
	mul.wide.u32 	%rd130, %r104, 8;
	add.s64 	%rd131, %rd127, %rd130;
	st.global.f64 	[%rd131], %fd172;
	bra.uni 	$L__BB0_28;
$L__BB0_14:
	setp.ge.s32 	%p4, %r1, %r62;
	setp.ge.s32 	%p5, %r5, %r65;
	or.pred  	%p6, %p4, %p5;
	@%p6 bra 	$L__BB0_28;
	setp.lt.s32 	%p7, %r64, 1;
	mov.f64 	%fd180, 0d0000000000000000;
	@%p7 bra 	$L__BB0_27;
	and.b32  	%r45, %r64, 7;
	setp.lt.u32 	%p8, %r64, 8;
	mov.f64 	%fd180, 0d0000000000000000;
	mov.b32 	%r123, 0;
	@%p8 bra 	$L__BB0_19;
	and.b32  	%r123, %r64, 2147483640;
	neg.s32 	%r121, %r123;
	shl.b32 	%r48, %r65, 3;
	shl.b32 	%r49, %r62, 3;
	mov.f64 	%fd180, 0d0000000000000000;
	mul.wide.s32 	%rd11, %r62, 8;
	mul.wide.s32 	%rd13, %r65, 8;
	mov.u32 	%r119, %r1;
	mov.u32 	%r120, %r5;
$L__BB0_18:
	.pragma "nounroll";
	mul.wide.s32 	%rd7, %r119, 8;
	add.s64 	%rd8, %rd2, %rd7;
	ld.global.f64 	%fd41, [%rd8];
	mul.wide.s32 	%rd9, %r120, 8;
	add.s64 	%rd10, %rd1, %rd9;
	ld.global.f64 	%fd42, [%rd10];
	fma.rn.f64 	%fd43, %fd41, %fd42, %fd180;
	add.s64 	%rd12, %rd8, %rd11;
	ld.global.f64 	%fd44, [%rd12];
	add.s64 	%rd14, %rd10, %rd13;
	ld.global.f64 	%fd45, [%rd14];
	fma.rn.f64 	%fd46, %fd44, %fd45, %fd43;
	add.s64 	%rd15, %rd12, %rd11;
	ld.global.f64 	%fd47, [%rd15];
	add.s64 	%rd16, %rd14, %rd13;
	ld.global.f64 	%fd48, [%rd16];
	fma.rn.f64 	%fd49, %fd47, %fd48, %fd46;
	add.s64 	%rd17, %rd15, %rd11;
	ld.global.f64 	%fd50, [%rd17];
	add.s64 	%rd18, %rd16, %rd13;
	ld.global.f64 	%fd51, [%rd18];
	fma.rn.f64 	%fd52, %fd50, %fd51, %fd49;
	add.s64 	%rd19, %rd17, %rd11;
	ld.global.f64 	%fd53, [%rd19];
	add.s64 	%rd20, %rd18, %rd13;
	ld.global.f64 	%fd54, [%rd20];
	fma.rn.f64 	%fd55, %fd53, %fd54, %fd52;
	add.s64 	%rd21, %rd19, %rd11;
	ld.global.f64 	%fd56, [%rd21];
	add.s64 	%rd22, %rd20, %rd13;
	ld.global.f64 	%fd57, [%rd22];
	fma.rn.f64 	%fd58, %fd56, %fd57, %fd55;
	add.s64 	%rd23, %rd21, %rd11;
	ld.global.f64 	%fd59, [%rd23];
	add.s64 	%rd24, %rd22, %rd13;
	ld.global.f64 	%fd60, [%rd24];
	fma.rn.f64 	%fd61, %fd59, %fd60, %fd58;
	add.s64 	%rd25, %rd23, %rd11;
	ld.global.f64 	%fd62, [%rd25];
	add.s64 	%rd26, %rd24, %rd13;
	ld.global.f64 	%fd63, [%rd26];
	fma.rn.f64 	%fd180, %fd62, %fd63, %fd61;
	add.s32 	%r121, %r121, 8;
	add.s32 	%r120, %r120, %r48;
	add.s32 	%r119, %r119, %r49;
	setp.ne.s32 	%p9, %r121, 0;
	@%p9 bra 	$L__BB0_18;
$L__BB0_19:
	setp.eq.s32 	%p10, %r45, 0;
	@%p10 bra 	$L__BB0_27;
	and.b32  	%r57, %r64, 3;
	setp.lt.u32 	%p11, %r45, 4;
	@%p11 bra 	$L__BB0_22;
	mad.lo.s32 	%r69, %r123, %r62, %r1;
	mul.wide.s32 	%rd27, %r69, 8;
	add.s64 	%rd28, %rd2, %rd27;
	ld.global.f64 	%fd65, [%rd28];
	mad.lo.s32 	%r70, %r123, %r65, %r5;
	mul.wide.s32 	%rd29, %r70, 8;
	add.s64 	%rd30, %rd1, %rd29;
	ld.global.f64 	%fd66, [%rd30];
	fma.rn.f64 	%fd67, %fd65, %fd66, %fd180;
	mul.wide.s32 	%rd31, %r62, 8;
	add.s64 	%rd32, %rd28, %rd31;
	ld.global.f64 	%fd68, [%rd32];
	mul.wide.s32 	%rd33, %r65, 8;
	add.s64 	%rd34, %rd30, %rd33;
	ld.global.f64 	%fd69, [%rd34];
	fma.rn.f64 	%fd70, %fd68, %fd69, %fd67;
	add.s64 	%rd35, %rd32, %rd31;
	ld.global.f64 	%fd71, [%rd35];
	add.s64 	%rd36, %rd34, %rd33;
	ld.global.f64 	%fd72, [%rd36];
	fma.rn.f64 	%fd73, %fd71, %fd72, %fd70;
	add.s64 	%rd37, %rd35, %rd31;
	ld.global.f64 	%fd74, [%rd37];
	add.s64 	%rd38, %rd36, %rd33;
	ld.global.f64 	%fd75, [%rd38];
	fma.rn.f64 	%fd180, %fd74, %fd75, %fd73;
	add.s32 	%r123, %r123, 4;
$L__BB0_22:
	setp.eq.s32 	%p12, %r57, 0;
	@%p12 bra 	$L__BB0_27;
	setp.eq.s32 	%p13, %r57, 1;
	@%p13 bra 	$L__BB0_25;
	mad.lo.s32 	%r71, %r123, %r62, %r1;
	mul.wide.s32 	%rd39, %r71, 8;
	add.s64 	%rd40, %rd2, %rd39;
	ld.global.f64 	%fd77, [%rd40];
	mad.lo.s32 	%r72, %r123, %r65, %r5;
	mul.wide.s32 	%rd41, %r72, 8;
	add.s64 	%rd42, %rd1, %rd41;
	ld.global.f64 	%fd78, [%rd42];
	fma.rn.f64 	%fd79, %fd77, %fd78, %fd180;
	mul.wide.s32 	%rd43, %r62, 8;
	add.s64 	%rd44, %rd40, %rd43;
	ld.global.f64 	%fd80, [%rd44];
	mul.wide.s32 	%rd45, %r65, 8;
	add.s64 	%rd46, %rd42, %rd45;
	ld.global.f64 	%fd81, [%rd46];
	fma.rn.f64 	%fd180, %fd80, %fd81, %fd79;
	add.s32 	%r123, %r123, 2;
$L__BB0_25:
	and.b32  	%r73, %r64, 1;
	setp.eq.b32 	%p14, %r73, 1;
	not.pred 	%p15, %p14;
	@%p15 bra 	$L__BB0_27;
	mad.lo.s32 	%r74, %r123, %r62, %r1;
	mul.wide.s32 	%rd47, %r74, 8;
	add.s64 	%rd48, %rd2, %rd47;
	ld.global.f64 	%fd82, [%rd48];
	mad.lo.s32 	%r75, %r123, %r65, %r5;
	mul.wide.s32 	%rd49, %r75, 8;
	add.s64 	%rd50, %rd1, %rd49;
	ld.global.f64 	%fd83, [%rd50];
	fma.rn.f64 	%fd180, %fd82, %fd83, %fd180;
$L__BB0_27:
	mad.lo.s32 	%r76, %r65, %r1, %r5;
	mul.wide.s32 	%rd51, %r76, 8;
	add.s64 	%rd52, %rd3, %rd51;
	st.global.f64 	[%rd52], %fd180;
$L__BB0_28:
	ret;

}


// ===== COMPILED SASS (sm_100) =====

	.target	sm_100

	.elftype	@"ET_EXEC"


//--------------------- .note.nv.tkinfo           --------------------------
	.section	.note.nv.tkinfo,"",@"SHT_NOTE"
	.sectionflags	@"SHF_NOTE_NV_TKINFO"
	.tkinfo
        /*0018*/ 	.word	0x00000002
        /*0030*/ 	.string	""
        /*0030*/ 	.string	"ptxas"
        /*0030*/ 	.string	"Cuda compilation tools, release 13.0, V13.0.88"
        /*0030*/ 	.string	"Build cuda_13.0.r13.0/compiler.36424714_0"
        /*0030*/ 	.string	"-arch sm_100 -m 64 "



//--------------------- .note.nv.cuinfo           --------------------------
	.section	.note.nv.cuinfo,"",@"SHT_NOTE"
	.sectionflags	@"SHF_NOTE_NV_CUINFO"
        /*0018*/ 	.short	0x0002
        /*001a*/ 	.short	0x0064
        /*001c*/ 	.short	0x0082
	.zero		2


//--------------------- .nv.info                  --------------------------
	.section	.nv.info,"",@"SHT_CUDA_INFO"
	.align	4


	//----- nvinfo : EIATTR_REGCOUNT
	.align		4
        /*0000*/ 	.byte	0x04, 0x2f
        /*0002*/ 	.short	(.L_1 - .L_0)
	.align		4
.L_0:
        /*0004*/ 	.word	index@(_Z3atbPKdS0_Pdiii)
        /*0008*/ 	.word	0x00000028


	//----- nvinfo : EIATTR_FRAME_SIZE
	.align		4
.L_1:
        /*000c*/ 	.byte	0x04, 0x11
        /*000e*/ 	.short	(.L_3 - .L_2)
	.align		4
.L_2:
        /*0010*/ 	.word	index@(_Z3atbPKdS0_Pdiii)
        /*0014*/ 	.word	0x00000000


	//----- nvinfo : EIATTR_MIN_STACK_SIZE
	.align		4
.L_3:
        /*0018*/ 	.byte	0x04, 0x12
        /*001a*/ 	.short	(.L_5 - .L_4)
	.align		4
.L_4:
        /*001c*/ 	.word	index@(_Z3atbPKdS0_Pdiii)
        /*0020*/ 	.word	0x00000000
.L_5:


//--------------------- .nv.compat                --------------------------
	.section	.nv.compat,"",@"SHT_CUDA_COMPAT_INFO"
	.align	4
        /*0000*/ 	.byte	0x02, 0x09, 0x00, 0x00, 0x02, 0x02, 0x01, 0x00, 0x02, 0x05, 0x05, 0x00, 0x03, 0x07, 0x01, 0x01
        /*0010*/ 	.byte	0x02, 0x03, 0x00, 0x00, 0x02, 0x06, 0x01, 0x00, 0x04, 0x0b, 0x08, 0x00, 0x01, 0x00, 0x00, 0x00
        /*0020*/ 	.byte	0x00, 0x00, 0x00, 0x00


//--------------------- .nv.info._Z3atbPKdS0_Pdiii --------------------------
	.section	.nv.info._Z3atbPKdS0_Pdiii,"",@"SHT_CUDA_INFO"
	.sectionflags	@""
	.align	4


	//----- nvinfo : EIATTR_CUDA_API_VERSION
	.align		4
        /*0000*/ 	.byte	0x04, 0x37
        /*0002*/ 	.short	(.L_7 - .L_6)
.L_6:
        /*0004*/ 	.word	0x00000082


	//----- nvinfo : EIATTR_KPARAM_INFO
	.align		4
.L_7:
        /*0008*/ 	.byte	0x04, 0x17
        /*000a*/ 	.short	(.L_9 - .L_8)
.L_8:
        /*000c*/ 	.word	0x00000000
        /*0010*/ 	.short	0x0005
        /*0012*/ 	.short	0x0020
        /*0014*/ 	.byte	0x00, 0xf0, 0x11, 0x00


	//----- nvinfo : EIATTR_KPARAM_INFO
	.align		4
.L_9:
        /*0018*/ 	.byte	0x04, 0x17
        /*001a*/ 	.short	(.L_11 - .L_10)
.L_10:
        /*001c*/ 	.word	0x00000000
        /*0020*/ 	.short	0x0004
        /*0022*/ 	.short	0x001c
        /*0024*/ 	.byte	0x00, 0xf0, 0x11, 0x00


	//----- nvinfo : EIATTR_KPARAM_INFO
	.align		4
.L_11:
        /*0028*/ 	.byte	0x04, 0x17
        /*002a*/ 	.short	(.L_13 - .L_12)
.L_12:
        /*002c*/ 	.word	0x00000000
        /*0030*/ 	.short	0x0003
        /*0032*/ 	.short	0x0018
        /*0034*/ 	.byte	0x00, 0xf0, 0x11, 0x00


	//----- nvinfo : EIATTR_KPARAM_INFO
	.align		4
.L_13:
        /*0038*/ 	.byte	0x04, 0x17
        /*003a*/ 	.short	(.L_15 - .L_14)
.L_14:
        /*003c*/ 	.word	0x00000000
        /*0040*/ 	.short	0x0002
        /*0042*/ 	.short	0x0010
        /*0044*/ 	.byte	0x00, 0xf5, 0x21, 0x00


	//----- nvinfo : EIATTR_KPARAM_INFO
	.align		4
.L_15:
        /*0048*/ 	.byte	0x04, 0x17
        /*004a*/ 	.short	(.L_17 - .L_16)
.L_16:
        /*004c*/ 	.word	0x00000000
        /*0050*/ 	.short	0x0001
        /*0052*/ 	.short	0x0008
        /*0054*/ 	.byte	0x00, 0xf5, 0x21, 0x00


	//----- nvinfo : EIATTR_KPARAM_INFO
	.align		4
.L_17:
        /*0058*/ 	.byte	0x04, 0x17
        /*005a*/ 	.short	(.L_19 - .L_18)
.L_18:
        /*005c*/ 	.word	0x00000000
        /*0060*/ 	.short	0x0000
        /*0062*/ 	.short	0x0000
        /*0064*/ 	.byte	0x00, 0xf5, 0x21, 0x00


	//----- nvinfo : EIATTR_SPARSE_MMA_MASK
	.align		4
.L_19:
        /*0068*/ 	.byte	0x03, 0x50
        /*006a*/ 	.short	0x0000


	//----- nvinfo : EIATTR_MAXREG_COUNT
	.align		4
        /*006c*/ 	.byte	0x03, 0x1b
        /*006e*/ 	.short	0x00ff


	//----- nvinfo : EIATTR_MERCURY_ISA_VERSION
	.align		4
        /*0070*/ 	.byte	0x03, 0x5f
        /*0072*/ 	.short	0x0101


	//----- nvinfo : EIATTR_VRC_CTA_INIT_COUNT
	.align		4
        /*0074*/ 	.byte	0x02, 0x4a
	.zero		1
	.zero		1


	//----- nvinfo : EIATTR_EXIT_INSTR_OFFSETS
	.align		4
        /*0078*/ 	.byte	0x04, 0x1c
        /*007a*/ 	.short	(.L_21 - .L_20)


	//   ....[0]....
.L_20:
        /*007c*/ 	.word	0x00000d90


	//   ....[1]....
        /*0080*/ 	.word	0x00000dc0


	//   ....[2]....
        /*0084*/ 	.word	0x00001590


	//----- nvinfo : EIATTR_CRS_STACK_SIZE
	.align		4
.L_21:
        /*0088*/ 	.byte	0x04, 0x1e
        /*008a*/ 	.short	(.L_23 - .L_22)
.L_22:
        /*008c*/ 	.word	0x00000000


	//----- nvinfo : EIATTR_CBANK_PARAM_SIZE
	.align		4
.L_23:
        /*0090*/ 	.byte	0x03, 0x19
        /*0092*/ 	.short	0x0024


	//----- nvinfo : EIATTR_PARAM_CBANK
	.align		4
        /*0094*/ 	.byte	0x04, 0x0a
        /*0096*/ 	.short	(.L_25 - .L_24)
	.align		4
.L_24:
        /*0098*/ 	.word	index@(.nv.constant0._Z3atbPKdS0_Pdiii)
        /*009c*/ 	.short	0x0380
        /*009e*/ 	.short	0x0024


	//----- nvinfo : EIATTR_SW_WAR
	.align		4
.L_25:
        /*00a0*/ 	.byte	0x04, 0x36
        /*00a2*/ 	.short	(.L_27 - .L_26)
.L_26:
        /*00a4*/ 	.word	0x00000008
.L_27:


//--------------------- .nv.callgraph             --------------------------
	.section	.nv.callgraph,"",@"SHT_CUDA_CALLGRAPH"
	.align	4
	.sectionentsize	8
	.align		4
        /*0000*/ 	.word	0x00000000
	.align		4
        /*0004*/ 	.word	0xffffffff
	.align		4
        /*0008*/ 	.word	0x00000000
	.align		4
        /*000c*/ 	.word	0xfffffffe
	.align		4
        /*0010*/ 	.word	0x00000000
	.align		4
        /*0014*/ 	.word	0xfffffffd
	.align		4
        /*0018*/ 	.word	0x00000000
	.align		4
        /*001c*/ 	.word	0xfffffffc


//--------------------- .text._Z3atbPKdS0_Pdiii   --------------------------
	.section	.text._Z3atbPKdS0_Pdiii,"ax",@progbits
	.align	128
        .global         _Z3atbPKdS0_Pdiii
        .type           _Z3atbPKdS0_Pdiii,@function
        .size           _Z3atbPKdS0_Pdiii,(.L_x_11 - _Z3atbPKdS0_Pdiii)
        .other          _Z3atbPKdS0_Pdiii,@"STO_CUDA_ENTRY STV_DEFAULT"
_Z3atbPKdS0_Pdiii:
.text._Z3atbPKdS0_Pdiii:
[----:B------:R-:W-:Y:S01]  /*0000*/  LDC R1, c[0x0][0x37c] ;  /* 0x0000df00ff017b82 */ /* 0x000fe20000000800 */
[----:B------:R-:W0:Y:S07]  /*0010*/  S2R R14, SR_TID.X ;  /* 0x00000000000e7919 */ /* 0x000e2e0000002100 */
[----:B------:R-:W1:Y:S01]  /*0020*/  S2UR UR4, SR_CTAID.X ;  /* 0x00000000000479c3 */ /* 0x000e620000002500 */
[----:B------:R-:W2:Y:S07]  /*0030*/  LDCU.64 UR8, c[0x0][0x358] ;  /* 0x00006b00ff0877ac */ /* 0x000eae0008000a00 */
[----:B------:R-:W0:Y:S08]  /*0040*/  LDC R5, c[0x0][0x360] ;  /* 0x0000d800ff057b82 */ /* 0x000e300000000800 */
[----:B------:R-:W3:Y:S08]  /*0050*/  LDC.64 R12, c[0x0][0x398] ;  /* 0x0000e600ff0c7b82 */ /* 0x000ef00000000a00 */
[----:B------:R-:W4:Y:S01]  /*0060*/  S2UR UR7, SR_CTAID.Y ;  /* 0x00000000000779c3 */ /* 0x000f220000002600 */
[----:B-1----:R-:W-:-:S06]  /*0070*/  USHF.L.U32 UR4, UR4, 0x1, URZ ;  /* 0x0000000104047899 */ /* 0x002fcc00080006ff */
[----:B0-----:R-:W-:-:S05]  /*0080*/  IMAD R0, R5, UR4, R14 ;  /* 0x0000000405007c24 */ /* 0x001fca000f8e020e */
[----:B------:R-:W-:-:S04]  /*0090*/  IADD3 R2, PT, PT, R0, R5, RZ ;  /* 0x0000000500027210 */ /* 0x000fc80007ffe0ff */
[----:B---3--:R-:W-:-:S04]  /*00a0*/  ISETP.GE.U32.AND P0, PT, R2, R13, PT ;  /* 0x0000000d0200720c */ /* 0x008fc80003f06070 */
[----:B----4-:R-:W-:-:S13]  /*00b0*/  ISETP.LE.OR P0, PT, R12, UR7, P0 ;  /* 0x000000070c007c0c */ /* 0x010fda0008703670 */
[----:B--2---:R-:W-:Y:S05]  /*00c0*/  @P0 BRA `(.L_x_0) ;  /* 0x0000000c00340947 */ /* 0x004fea0003800000 */
[----:B------:R-:W0:Y:S01]  /*00d0*/  LDCU UR5, c[0x0][0x3a0] ;  /* 0x00007400ff0577ac */ /* 0x000e220008000800 */
[----:B------:R-:W-:Y:S02]  /*00e0*/  CS2R R18, SRZ ;  /* 0x0000000000127805 */ /* 0x000fe4000001ff00 */
[----:B------:R-:W-:Y:S01]  /*00f0*/  CS2R R20, SRZ ;  /* 0x0000000000147805 */ /* 0x000fe2000001ff00 */
[----:B0-----:R-:W-:-:S09]  /*0100*/  UISETP.GE.AND UP0, UPT, UR5, 0x1, UPT ;  /* 0x000000010500788c */ /* 0x001fd2000bf06270 */
[----:B------:R-:W-:Y:S05]  /*0110*/  BRA.U !UP0, `(.L_x_1) ;  /* 0x0000000d08007547 */ /* 0x000fea000b800000 */
[----:B------:R-:W-:Y:S01]  /*0120*/  UISETP.GE.U32.AND UP0, UPT, UR5, 0x8, UPT ;  /* 0x000000080500788c */ /* 0x000fe2000bf06070 */
[----:B------:R-:W-:Y:S01]  /*0130*/  HFMA2 R3, -RZ, RZ, 0, 0 ;  /* 0x00000000ff037431 */ /* 0x000fe200000001ff */
[----:B------:R-:W-:Y:S02]  /*0140*/  CS2R R20, SRZ ;  /* 0x0000000000147805 */ /* 0x000fe4000001ff00 */
[----:B------:R-:W-:-:S05]  /*0150*/  CS2R R18, SRZ ;  /* 0x0000000000127805 */ /* 0x000fca000001ff00 */
[----:B------:R-:W-:Y:S05]  /*0160*/  BRA.U !UP0, `(.L_x_2) ;  /* 0x0000000508807547 */ /* 0x000fea000b800000 */
[----:B------:R-:W-:Y:S01]  /*0170*/  IMAD R4, R5, UR4, R5 ;  /* 0x0000000405047c24 */ /* 0x000fe2000f8e0205 */
[----:B------:R-:W-:Y:S01]  /*0180*/  ULOP3.LUT UR5, UR5, 0x7ffffff8, URZ, 0xc0, !UPT ;  /* 0x7ffffff805057892 */ /* 0x000fe2000f8ec0ff */
[----:B------:R-:W-:Y:S02]  /*0190*/  MOV R3, UR7 ;  /* 0x0000000700037c02 */ /* 0x000fe40008000f00 */
[----:B------:R-:W-:Y:S02]  /*01a0*/  CS2R R20, SRZ ;  /* 0x0000000000147805 */ /* 0x000fe4000001ff00 */
[----:B------:R-:W-:Y:S01]  /*01b0*/  MOV R7, R0 ;  /* 0x0000000000077202 */ /* 0x000fe20000000f00 */
[----:B------:R-:W-:Y:S01]  /*01c0*/  UIADD3 UR5, UPT, UPT, -UR5, URZ, URZ ;  /* 0x000000ff05057290 */ /* 0x000fe2000fffe1ff */
[----:B------:R-:W-:Y:S02]  /*01d0*/  IADD3 R14, PT, PT, R4, R14, RZ ;  /* 0x0000000e040e7210 */ /* 0x000fe40007ffe0ff */
[----:B------:R-:W-:-:S02]  /*01e0*/  MOV R4, R2 ;  /* 0x0000000200047202 */ /* 0x000fc40000000f00 */
[----:B------:R-:W-:Y:S01]  /*01f0*/  IADD3 R8, PT, PT, R14, R13, RZ ;  /* 0x0000000d0e087210 */ /* 0x000fe20007ffe0ff */
[C-C-:B------:R-:W-:Y:S01]  /*0200*/  IMAD R34, R13.reuse, 0x3, R14.reuse ;  /* 0x000000030d227824 */ /* 0x140fe200078e020e */
[CC--:B------:R-:W-:Y:S01]  /*0210*/  LEA R10, R13.reuse, R14.reuse, 0x1 ;  /* 0x0000000e0d0a7211 */ /* 0x0c0fe200078e08ff */
[C-C-:B------:R-:W-:Y:S01]  /*0220*/  IMAD R5, R13.reuse, 0x5, R14.reuse ;  /* 0x000000050d057824 */ /* 0x140fe200078e020e */
[C---:B------:R-:W-:Y:S01]  /*0230*/  LEA R36, R13.reuse, R14, 0x2 ;  /* 0x0000000e0d247211 */ /* 0x040fe200078e10ff */
[C-C-:B------:R-:W-:Y:S02]  /*0240*/  IMAD R6, R13.reuse, 0x6, R14.reuse ;  /* 0x000000060d067824 */ /* 0x140fe400078e020e */
[----:B------:R-:W-:-:S07]  /*0250*/  IMAD R9, R13, 0x7, R14 ;  /* 0x000000070d097824 */ /* 0x000fce00078e020e */
.L_x_3:
[----:B------:R-:W0:Y:S08]  /*0260*/  LDC.64 R26, c[0x0][0x380] ;  /* 0x0000e000ff1a7b82 */ /* 0x000e300000000a00 */
[----:B------:R-:W1:Y:S01]  /*0270*/  LDC.64 R32, c[0x0][0x388] ;  /* 0x0000e200ff207b82 */ /* 0x000e620000000a00 */
[----:B0-----:R-:W-:-:S05]  /*0280*/  IMAD.WIDE R26, R3, 0x8, R26 ;  /* 0x00000008031a7825 */ /* 0x001fca00078e021a */
[----:B------:R0:W2:Y:S01]  /*0290*/  LDG.E.64 R16, desc[UR8][R26.64] ;  /* 0x000000081a107981 */ /* 0x0000a2000c1e1b00 */
[----:B-1----:R-:W-:-:S04]  /*02a0*/  IMAD.WIDE R22, R7, 0x8, R32 ;  /* 0x0000000807167825 */ /* 0x002fc800078e0220 */
[--C-:B------:R-:W-:Y:S01]  /*02b0*/  IMAD.WIDE.U32 R14, R4, 0x8, R32.reuse ;  /* 0x00000008040e7825 */ /* 0x100fe200078e0020 */
[----:B------:R-:W2:Y:S05]  /*02c0*/  LDG.E.64 R28, desc[UR8][R22.64] ;  /* 0x00000008161c7981 */ /* 0x000eaa000c1e1b00 */
[----:B------:R-:W3:Y:S01]  /*02d0*/  LDG.E.64 R14, desc[UR8][R14.64] ;  /* 0x000000080e0e7981 */ /* 0x000ee2000c1e1b00 */
[----:B------:R-:W-:-:S04]  /*02e0*/  IMAD.WIDE.U32 R30, R8, 0x8, R32 ;  /* 0x00000008081e7825 */ /* 0x000fc800078e0020 */
[----:B0-----:R-:W-:Y:S02]  /*02f0*/  IMAD.WIDE R26, R12, 0x8, R26 ;  /* 0x000000080c1a7825 */ /* 0x001fe400078e021a */
[----:B------:R-:W4:Y:S02]  /*0300*/  LDG.E.64 R30, desc[UR8][R30.64] ;  /* 0x000000081e1e7981 */ /* 0x000f24000c1e1b00 */
[----:B------:R-:W-:Y:S01]  /*0310*/  IMAD.WIDE R24, R13, 0x8, R22 ;  /* 0x000000080d187825 */ /* 0x000fe200078e0216 */
[C---:B--2---:R-:W-:Y:S01]  /*0320*/  DFMA R28, R16.reuse, R28, R18 ;  /* 0x0000001c101c722b */ /* 0x044fe20000000012 */
[----:B------:R0:W4:Y:S01]  /*0330*/  LDG.E.64 R18, desc[UR8][R26.64] ;  /* 0x000000081a127981 */ /* 0x000122000c1e1b00 */
[----:B---3--:R-:W-:-:S03]  /*0340*/  DFMA R20, R16, R14, R20 ;  /* 0x0000000e1014722b */ /* 0x008fc60000000014 */
[----:B------:R1:W2:Y:S01]  /*0350*/  LDG.E.64 R14, desc[UR8][R24.64] ;  /* 0x00000008180e7981 */ /* 0x0002a2000c1e1b00 */
[----:B0-----:R-:W-:-:S04]  /*0360*/  IMAD.WIDE R26, R12, 0x8, R26 ;  /* 0x000000080c1a7825 */ /* 0x001fc800078e021a */
[----:B-1----:R-:W-:Y:S01]  /*0370*/  IMAD.WIDE R24, R13, 0x8, R24 ;  /* 0x000000080d187825 */ /* 0x002fe200078e0218 */
[----:B------:R0:W3:Y:S04]  /*0380*/  LDG.E.64 R16, desc[UR8][R26.64] ;  /* 0x000000081a107981 */ /* 0x0000e8000c1e1b00 */
[----:B------:R-:W3:Y:S01]  /*0390*/  LDG.E.64 R22, desc[UR8][R24.64] ;  /* 0x0000000818167981 */ /* 0x000ee2000c1e1b00 */
[----:B0-----:R-:W-:Y:S01]  /*03a0*/  IMAD.WIDE R26, R12, 0x8, R26 ;  /* 0x000000080c1a7825 */ /* 0x001fe200078e021a */
[----:B----4-:R-:W-:-:S03]  /*03b0*/  DFMA R30, R18, R30, R20 ;  /* 0x0000001e121e722b */ /* 0x010fc60000000014 */
[----:B------:R-:W-:Y:S01]  /*03c0*/  IMAD.WIDE.U32 R20, R10, 0x8, R32 ;  /* 0x000000080a147825 */ /* 0x000fe200078e0020 */
[----:B--2---:R-:W-:-:S05]  /*03d0*/  DFMA R14, R18, R14, R28 ;  /* 0x0000000e120e722b */ /* 0x004fca000000001c */
[----:B------:R-:W2:Y:S01]  /*03e0*/  LDG.E.64 R20, desc[UR8][R20.64] ;  /* 0x0000000814147981 */ /* 0x000ea2000c1e1b00 */
[----:B------:R-:W-:-:S04]  /*03f0*/  IMAD.WIDE.U32 R28, R34, 0x8, R32 ;  /* 0x00000008221c7825 */ /* 0x000fc800078e0020 */
[----:B------:R-:W-:Y:S02]  /*0400*/  IMAD.WIDE R18, R13, 0x8, R24 ;  /* 0x000000080d127825 */ /* 0x000fe400078e0218 */
[----:B------:R-:W4:Y:S04]  /*0410*/  LDG.E.64 R28, desc[UR8][R28.64] ;  /* 0x000000081c1c7981 */ /* 0x000f28000c1e1b00 */
[----:B------:R-:W5:Y:S01]  /*0420*/  LDG.E.64 R24, desc[UR8][R18.64] ;  /* 0x0000000812187981 */ /* 0x000f62000c1e1b00 */
[----:B---3--:R-:W-:-:S03]  /*0430*/  DFMA R22, R16, R22, R14 ;  /* 0x000000161016722b */ /* 0x008fc6000000000e */
[----:B------:R-:W5:Y:S01]  /*0440*/  LDG.E.64 R14, desc[UR8][R26.64] ;  /* 0x000000081a0e7981 */ /* 0x000f62000c1e1b00 */
[----:B--2---:R-:W-:Y:S01]  /*0450*/  DFMA R20, R16, R20, R30 ;  /* 0x000000141014722b */ /* 0x004fe2000000001e */
[----:B------:R-:W-:-:S04]  /*0460*/  IMAD.WIDE.U32 R16, R36, 0x8, R32 ;  /* 0x0000000824107825 */ /* 0x000fc800078e0020 */
[----:B------:R-:W-:Y:S02]  /*0470*/  IMAD.WIDE R30, R12, 0x8, R26 ;  /* 0x000000080c1e7825 */ /* 0x000fe400078e021a */
[----:B------:R-:W2:Y:S01]  /*0480*/  LDG.E.64 R16, desc[UR8][R16.64] ;  /* 0x0000000810107981 */ /* 0x000ea2000c1e1b00 */
[C---:B-----5:R-:W-:Y:S02]  /*0490*/  DFMA R24, R14.reuse, R24, R22 ;  /* 0x000000180e18722b */ /* 0x060fe40000000016 */
[----:B----4-:R-:W-:Y:S01]  /*04a0*/  DFMA R28, R14, R28, R20 ;  /* 0x0000001c0e1c722b */ /* 0x010fe20000000014 */
[----:B------:R0:W2:Y:S01]  /*04b0*/  LDG.E.64 R22, desc[UR8][R30.64] ;  /* 0x000000081e167981 */ /* 0x0000a2000c1e1b00 */
[----:B------:R-:W-:-:S04]  /*04c0*/  IMAD.WIDE R20, R13, 0x8, R18 ;  /* 0x000000080d147825 */ /* 0x000fc800078e0212 */
[----:B------:R-:W-:Y:S01]  /*04d0*/  IMAD.WIDE.U32 R14, R5, 0x8, R32 ;  /* 0x00000008050e7825 */ /* 0x000fe200078e0020 */
[----:B------:R1:W3:Y:S03]  /*04e0*/  LDG.E.64 R18, desc[UR8][R20.64] ;  /* 0x0000000814127981 */ /* 0x0002e6000c1e1b00 */
[----:B0-----:R-:W-:Y:S02]  /*04f0*/  IMAD.WIDE R30, R12, 0x8, R30 ;  /* 0x000000080c1e7825 */ /* 0x001fe400078e021e */
[----:B------:R-:W4:Y:S04]  /*0500*/  LDG.E.64 R14, desc[UR8][R14.64] ;  /* 0x000000080e0e7981 */ /* 0x000f28000c1e1b00 */
[----:B------:R-:W4:Y:S01]  /*0510*/  LDG.E.64 R26, desc[UR8][R30.64] ;  /* 0x000000081e1a7981 */ /* 0x000f22000c1e1b00 */
[----:B-1----:R-:W-:Y:S01]  /*0520*/  IMAD.WIDE R20, R13, 0x8, R20 ;  /* 0x000000080d147825 */ /* 0x002fe200078e0214 */
[----:B--2---:R-:W-:-:S04]  /*0530*/  DFMA R16, R22, R16, R28 ;  /* 0x000000101610722b */ /* 0x004fc8000000001c */
[----:B------:R-:W2:Y:S01]  /*0540*/  LDG.E.64 R28, desc[UR8][R20.64] ;  /* 0x00000008141c7981 */ /* 0x000ea2000c1e1b00 */
[----:B---3--:R-:W-:Y:S01]  /*0550*/  DFMA R18, R22, R18, R24 ;  /* 0x000000121612722b */ /* 0x008fe20000000018 */
[----:B------:R-:W-:-:S04]  /*0560*/  IMAD.WIDE R22, R12, 0x8, R30 ;  /* 0x000000080c167825 */ /* 0x000fc800078e021e */
[----:B------:R-:W-:Y:S01]  /*0570*/  IMAD.WIDE.U32 R24, R6, 0x8, R32 ;  /* 0x0000000806187825 */ /* 0x000fe200078e0020 */
[----:B----4-:R-:W-:-:S03]  /*0580*/  DFMA R14, R26, R14, R16 ;  /* 0x0000000e1a0e722b */ /* 0x010fc60000000010 */
[----:B------:R-:W-:Y:S02]  /*0590*/  IMAD.WIDE R16, R13, 0x8, R20 ;  /* 0x000000080d107825 */ /* 0x000fe400078e0214 */
[----:B------:R-:W3:Y:S02]  /*05a0*/  LDG.E.64 R24, desc[UR8][R24.64] ;  /* 0x0000000818187981 */ /* 0x000ee4000c1e1b00 */
[----:B------:R-:W-:Y:S02]  /*05b0*/  IMAD.WIDE R30, R12, 0x8, R22 ;  /* 0x000000080c1e7825 */ /* 0x000fe400078e0216 */
[----:B------:R-:W3:Y:S02]  /*05c0*/  LDG.E.64 R20, desc[UR8][R22.64] ;  /* 0x0000000816147981 */ /* 0x000ee4000c1e1b00 */
[----:B------:R-:W-:Y:S02]  /*05d0*/  IMAD.WIDE.U32 R32, R9, 0x8, R32 ;  /* 0x0000000809207825 */ /* 0x000fe400078e0020 */
[----:B------:R-:W4:Y:S04]  /*05e0*/  LDG.E.64 R30, desc[UR8][R30.64] ;  /* 0x000000081e1e7981 */ /* 0x000f28000c1e1b00 */
[----:B------:R-:W4:Y:S04]  /*05f0*/  LDG.E.64 R32, desc[UR8][R32.64] ;  /* 0x0000000820207981 */ /* 0x000f28000c1e1b00 */
[----:B------:R0:W5:Y:S02]  /*0600*/  LDG.E.64 R22, desc[UR8][R16.64] ;  /* 0x0000000810167981 */ /* 0x000164000c1e1b00 */
[----:B0-----:R-:W-:-:S06]  /*0610*/  IMAD.WIDE R16, R13, 0x8, R16 ;  /* 0x000000080d107825 */ /* 0x001fcc00078e0210 */
[----:B------:R-:W4:Y:S01]  /*0620*/  LDG.E.64 R16, desc[UR8][R16.64] ;  /* 0x0000000810107981 */ /* 0x000f22000c1e1b00 */
[----:B------:R-:W-:-:S04]  /*0630*/  UIADD3 UR5, UPT, UPT, UR5, 0x8, URZ ;  /* 0x0000000805057890 */ /* 0x000fc8000fffe0ff */
[----:B------:R-:W-:Y:S01]  /*0640*/  UISETP.NE.AND UP0, UPT, UR5, URZ, UPT ;  /* 0x000000ff0500728c */ /* 0x000fe2000bf05270 */
[----:B------:R-:W-:Y:S02]  /*0650*/  LEA R3, R12, R3, 0x3 ;  /* 0x000000030c037211 */ /* 0x000fe400078e18ff */
[C---:B------:R-:W-:Y:S02]  /*0660*/  LEA R4, R13.reuse, R4, 0x3 ;  /* 0x000000040d047211 */ /* 0x040fe400078e18ff */
[C---:B------:R-:W-:Y:S02]  /*0670*/  LEA R8, R13.reuse, R8, 0x3 ;  /* 0x000000080d087211 */ /* 0x040fe400078e18ff */
[C---:B------:R-:W-:Y:S02]  /*0680*/  LEA R10, R13.reuse, R10, 0x3 ;  /* 0x0000000a0d0a7211 */ /* 0x040fe400078e18ff */
[C---:B------:R-:W-:Y:S02]  /*0690*/  LEA R34, R13.reuse, R34, 0x3 ;  /* 0x000000220d227211 */ /* 0x040fe400078e18ff */
[----:B------:R-:W-:-:S02]  /*06a0*/  LEA R36, R13, R36, 0x3 ;  /* 0x000000240d247211 */ /* 0x000fc400078e18ff */
[C---:B------:R-:W-:Y:S02]  /*06b0*/  LEA R5, R13.reuse, R5, 0x3 ;  /* 0x000000050d057211 */ /* 0x040fe400078e18ff */
[C---:B------:R-:W-:Y:S02]  /*06c0*/  LEA R7, R13.reuse, R7, 0x3 ;  /* 0x000000070d077211 */ /* 0x040fe400078e18ff */
[C---:B------:R-:W-:Y:S02]  /*06d0*/  LEA R6, R13.reuse, R6, 0x3 ;  /* 0x000000060d067211 */ /* 0x040fe400078e18ff */
[----:B------:R-:W-:Y:S01]  /*06e0*/  LEA R9, R13, R9, 0x3 ;  /* 0x000000090d097211 */ /* 0x000fe200078e18ff */
[----:B--2---:R-:W-:Y:S02]  /*06f0*/  DFMA R18, R26, R28, R18 ;  /* 0x0000001c1a12722b */ /* 0x004fe40000000012 */
[----:B---3--:R-:W-:-:S06]  /*0700*/  DFMA R14, R20, R24, R14 ;  /* 0x00000018140e722b */ /* 0x008fcc000000000e */
[----:B-----5:R-:W-:Y:S02]  /*0710*/  DFMA R18, R20, R22, R18 ;  /* 0x000000161412722b */ /* 0x020fe40000000012 */
[----:B----4-:R-:W-:-:S06]  /*0720*/  DFMA R20, R30, R32, R14 ;  /* 0x000000201e14722b */ /* 0x010fcc000000000e */
[----:B------:R-:W-:Y:S01]  /*0730*/  DFMA R18, R30, R16, R18 ;  /* 0x000000101e12722b */ /* 0x000fe20000000012 */
[----:B------:R-:W-:Y:S10]  /*0740*/  BRA.U UP0, `(.L_x_3) ;  /* 0xfffffff900c47547 */ /* 0x000ff4000b83ffff */
[----:B------:R-:W0:Y:S02]  /*0750*/  LDC R3, c[0x0][0x3a0] ;  /* 0x0000e800ff037b82 */ /* 0x000e240000000800 */
[----:B0-----:R-:W-:-:S07]  /*0760*/  LOP3.LUT R3, R3, 0x7ffffff8, RZ, 0xc0, !PT ;  /* 0x7ffffff803037812 */ /* 0x001fce00078ec0ff */
.L_x_2:
[----:B------:R-:W0:Y:S02]  /*0770*/  LDCU UR5, c[0x0][0x3a0] ;  /* 0x00007400ff0577ac */ /* 0x000e240008000800 */
[----:B0-----:R-:W-:-:S04]  /*0780*/  ULOP3.LUT UR10, UR5, 0x7, URZ, 0xc0, !UPT ;  /* 0x00000007050a7892 */ /* 0x001fc8000f8ec0ff */
[----:B------:R-:W-:-:S09]  /*0790*/  UISETP.NE.AND UP0, UPT, UR10, URZ, UPT ;  /* 0x000000ff0a00728c */ /* 0x000fd2000bf05270 */
[----:B------:R-:W-:Y:S05]  /*07a0*/  BRA.U !UP0, `(.L_x_1) ;  /* 0x00000005085c7547 */ /* 0x000fea000b800000 */
[----:B------:R-:W-:Y:S02]  /*07b0*/  UISETP.GE.U32.AND UP0, UPT, UR10, 0x4, UPT ;  /* 0x000000040a00788c */ /* 0x000fe4000bf06070 */
[----:B------:R-:W-:-:S04]  /*07c0*/  ULOP3.LUT UR6, UR5, 0x3, URZ, 0xc0, !UPT ;  /* 0x0000000305067892 */ /* 0x000fc8000f8ec0ff */
[----:B------:R-:W-:-:S03]  /*07d0*/  UISETP.NE.AND UP1, UPT, UR6, URZ, UPT ;  /* 0x000000ff0600728c */ /* 0x000fc6000bf25270 */
[----:B------:R-:W-:Y:S08]  /*07e0*/  BRA.U !UP0, `(.L_x_4) ;  /* 0x0000000108a47547 */ /* 0x000ff0000b800000 */
[----:B------:R-:W0:Y:S01]  /*07f0*/  LDC.64 R22, c[0x0][0x388] ;  /* 0x0000e200ff167b82 */ /* 0x000e220000000a00 */
[CC--:B------:R-:W-:Y:S02]  /*0800*/  IMAD R6, R3.reuse, R13.reuse, R2 ;  /* 0x0000000d03067224 */ /* 0x0c0fe400078e0202 */
[C---:B------:R-:W-:Y:S02]  /*0810*/  IMAD R5, R3.reuse, R12, UR7 ;  /* 0x0000000703057e24 */ /* 0x040fe4000f8e020c */
[-C--:B------:R-:W-:Y:S01]  /*0820*/  IMAD R27, R3, R13.reuse, R0 ;  /* 0x0000000d031b7224 */ /* 0x080fe200078e0200 */
[-C--:B------:R-:W-:Y:S02]  /*0830*/  IADD3 R14, PT, PT, R6, R13.reuse, RZ ;  /* 0x0000000d060e7210 */ /* 0x080fe40007ffe0ff */
[----:B------:R-:W1:Y:S02]  /*0840*/  LDC.64 R24, c[0x0][0x380] ;  /* 0x0000e000ff187b82 */ /* 0x000e640000000a00 */
[----:B------:R-:W-:Y:S01]  /*0850*/  IADD3 R28, PT, PT, R14, R13, RZ ;  /* 0x0000000d0e1c7210 */ /* 0x000fe20007ffe0ff */
[----:B0-----:R-:W-:-:S04]  /*0860*/  IMAD.WIDE.U32 R6, R6, 0x8, R22 ;  /* 0x0000000806067825 */ /* 0x001fc800078e0016 */
[----:B------:R-:W-:Y:S02]  /*0870*/  IMAD.WIDE R26, R27, 0x8, R22 ;  /* 0x000000081b1a7825 */ /* 0x000fe400078e0216 */
[----:B------:R-:W2:Y:S02]  /*0880*/  LDG.E.64 R6, desc[UR8][R6.64] ;  /* 0x0000000806067981 */ /* 0x000ea4000c1e1b00 */
[----:B-1----:R-:W-:Y:S02]  /*0890*/  IMAD.WIDE R24, R5, 0x8, R24 ;  /* 0x0000000805187825 */ /* 0x002fe400078e0218 */
[----:B------:R-:W3:Y:S02]  /*08a0*/  LDG.E.64 R4, desc[UR8][R26.64] ;  /* 0x000000081a047981 */ /* 0x000ee4000c1e1b00 */
[----:B------:R-:W-:Y:S02]  /*08b0*/  IMAD.WIDE.U32 R14, R14, 0x8, R22 ;  /* 0x000000080e0e7825 */ /* 0x000fe400078e0016 */
[----:B------:R-:W2:Y:S02]  /*08c0*/  LDG.E.64 R16, desc[UR8][R24.64] ;  /* 0x0000000818107981 */ /* 0x000ea4000c1e1b00 */
[----:B------:R-:W-:Y:S01]  /*08d0*/  IMAD.WIDE R32, R12, 0x8, R24 ;  /* 0x000000080c207825 */ /* 0x000fe200078e0218 */
[----:B------:R-:W-:Y:S01]  /*08e0*/  IADD3 R31, PT, PT, R28, R13, RZ ;  /* 0x0000000d1c1f7210 */ /* 0x000fe20007ffe0ff */
[----:B------:R-:W4:Y:S02]  /*08f0*/  LDG.E.64 R14, desc[UR8][R14.64] ;  /* 0x000000080e0e7981 */ /* 0x000f24000c1e1b00 */
[----:B------:R-:W-:-:S02]  /*0900*/  IMAD.WIDE R34, R13, 0x8, R26 ;  /* 0x000000080d227825 */ /* 0x000fc400078e021a */
[----:B------:R-:W4:Y:S02]  /*0910*/  LDG.E.64 R8, desc[UR8][R32.64] ;  /* 0x0000000820087981 */ /* 0x000f24000c1e1b00 */
[----:B------:R-:W-:Y:S02]  /*0920*/  IMAD.WIDE.U32 R28, R28, 0x8, R22 ;  /* 0x000000081c1c7825 */ /* 0x000fe400078e0016 */
[----:B------:R0:W5:Y:S02]  /*0930*/  LDG.E.64 R10, desc[UR8][R34.64] ;  /* 0x00000008220a7981 */ /* 0x000164000c1e1b00 */
[----:B------:R-:W-:Y:S02]  /*0940*/  IMAD.WIDE R36, R12, 0x8, R32 ;  /* 0x000000080c247825 */ /* 0x000fe400078e0220 */
[----:B------:R-:W5:Y:S02]  /*0950*/  LDG.E.64 R28, desc[UR8][R28.64] ;  /* 0x000000081c1c7981 */ /* 0x000f64000c1e1b00 */
[----:B------:R-:W-:-:S02]  /*0960*/  IMAD.WIDE.U32 R22, R31, 0x8, R22 ;  /* 0x000000081f167825 */ /* 0x000fc400078e0016 */
[----:B------:R-:W5:Y:S02]  /*0970*/  LDG.E.64 R24, desc[UR8][R36.64] ;  /* 0x0000000824187981 */ /* 0x000f64000c1e1b00 */
[C---:B0-----:R-:W-:Y:S02]  /*0980*/  IMAD.WIDE R34, R13.reuse, 0x8, R34 ;  /* 0x000000080d227825 */ /* 0x041fe400078e0222 */
[----:B------:R-:W5:Y:S02]  /*0990*/  LDG.E.64 R22, desc[UR8][R22.64] ;  /* 0x0000000816167981 */ /* 0x000f64000c1e1b00 */
[----:B------:R-:W-:Y:S02]  /*09a0*/  IMAD.WIDE R26, R12, 0x8, R36 ;  /* 0x000000080c1a7825 */ /* 0x000fe400078e0224 */
[----:B------:R-:W5:Y:S02]  /*09b0*/  LDG.E.64 R30, desc[UR8][R34.64] ;  /* 0x00000008221e7981 */ /* 0x000f64000c1e1b00 */
[----:B------:R-:W-:-:S02]  /*09c0*/  IMAD.WIDE R32, R13, 0x8, R34 ;  /* 0x000000080d207825 */ /* 0x000fc400078e0222 */
[----:B------:R-:W5:Y:S04]  /*09d0*/  LDG.E.64 R26, desc[UR8][R26.64] ;  /* 0x000000081a1a7981 */ /* 0x000f68000c1e1b00 */
[----:B------:R-:W5:Y:S01]  /*09e0*/  LDG.E.64 R32, desc[UR8][R32.64] ;  /* 0x0000000820207981 */ /* 0x000f62000c1e1b00 */
[----:B------:R-:W-:Y:S01]  /*09f0*/  IADD3 R3, PT, PT, R3, 0x4, RZ ;  /* 0x0000000403037810 */ /* 0x000fe20007ffe0ff */
[C---:B--2---:R-:W-:Y:S02]  /*0a00*/  DFMA R6, R16.reuse, R6, R20 ;  /* 0x000000061006722b */ /* 0x044fe40000000014 */
[----:B---3--:R-:W-:-:S06]  /*0a10*/  DFMA R4, R16, R4, R18 ;  /* 0x000000041004722b */ /* 0x008fcc0000000012 */
[C---:B----4-:R-:W-:Y:S02]  /*0a20*/  DFMA R6, R8.reuse, R14, R6 ;  /* 0x0000000e0806722b */ /* 0x050fe40000000006 */
[----:B-----5:R-:W-:-:S06]  /*0a30*/  DFMA R4, R8, R10, R4 ;  /* 0x0000000a0804722b */ /* 0x020fcc0000000004 */
[C---:B------:R-:W-:Y:S02]  /*0a40*/  DFMA R6, R24.reuse, R28, R6 ;  /* 0x0000001c1806722b */ /* 0x040fe40000000006 */
[----:B------:R-:W-:-:S06]  /*0a50*/  DFMA R4, R24, R30, R4 ;  /* 0x0000001e1804722b */ /* 0x000fcc0000000004 */
[C---:B------:R-:W-:Y:S02]  /*0a60*/  DFMA R20, R26.reuse, R22, R6 ;  /* 0x000000161a14722b */ /* 0x040fe40000000006 */
[----:B------:R-:W-:-:S11]  /*0a70*/  DFMA R18, R26, R32, R4 ;  /* 0x000000201a12722b */ /* 0x000fd60000000004 */
.L_x_4:
[----:B------:R-:W-:Y:S05]  /*0a80*/  BRA.U !UP1, `(.L_x_1) ;  /* 0x0000000109a47547 */ /* 0x000fea000b800000 */
[----:B------:R-:W-:Y:S02]  /*0a90*/  UISETP.NE.AND UP0, UPT, UR6, 0x1, UPT ;  /* 0x000000010600788c */ /* 0x000fe4000bf05270 */
[----:B------:R-:W-:-:S04]  /*0aa0*/  ULOP3.LUT UR5, UR5, 0x1, URZ, 0xc0, !UPT ;  /* 0x0000000105057892 */ /* 0x000fc8000f8ec0ff */
[----:B------:R-:W-:-:S03]  /*0ab0*/  UISETP.NE.U32.AND UP1, UPT, UR5, 0x1, UPT ;  /* 0x000000010500788c */ /* 0x000fc6000bf25070 */
[----:B------:R-:W-:Y:S08]  /*0ac0*/  BRA.U !UP0, `(.L_x_5) ;  /* 0x00000001085c7547 */ /* 0x000ff0000b800000 */
[----:B------:R-:W0:Y:S01]  /*0ad0*/  LDC.64 R10, c[0x0][0x388] ;  /* 0x0000e200ff0a7b82 */ /* 0x000e220000000a00 */
[CC--:B------:R-:W-:Y:S02]  /*0ae0*/  IMAD R8, R3.reuse, R13.reuse, R2 ;  /* 0x0000000d03087224 */ /* 0x0c0fe400078e0202 */
[C---:B------:R-:W-:Y:S02]  /*0af0*/  IMAD R15, R3.reuse, R12, UR7 ;  /* 0x00000007030f7e24 */ /* 0x040fe4000f8e020c */
[-C--:B------:R-:W-:Y:S01]  /*0b00*/  IMAD R17, R3, R13.reuse, R0 ;  /* 0x0000000d03117224 */ /* 0x080fe200078e0200 */
[C---:B------:R-:W-:Y:S02]  /*0b10*/  IADD3 R27, PT, PT, R8.reuse, R13, RZ ;  /* 0x0000000d081b7210 */ /* 0x040fe40007ffe0ff */
[----:B------:R-:W1:Y:S01]  /*0b20*/  LDC.64 R4, c[0x0][0x380] ;  /* 0x0000e000ff047b82 */ /* 0x000e620000000a00 */
[----:B0-----:R-:W-:-:S04]  /*0b30*/  IMAD.WIDE.U32 R6, R8, 0x8, R10 ;  /* 0x0000000808067825 */ /* 0x001fc800078e000a */
[----:B------:R-:W-:Y:S02]  /*0b40*/  IMAD.WIDE R16, R17, 0x8, R10 ;  /* 0x0000000811107825 */ /* 0x000fe400078e020a */
[----:B------:R-:W2:Y:S02]  /*0b50*/  LDG.E.64 R6, desc[UR8][R6.64] ;  /* 0x0000000806067981 */ /* 0x000ea4000c1e1b00 */
[----:B-1----:R-:W-:Y:S02]  /*0b60*/  IMAD.WIDE R14, R15, 0x8, R4 ;  /* 0x000000080f0e7825 */ /* 0x002fe400078e0204 */
[----:B------:R-:W3:Y:S02]  /*0b70*/  LDG.E.64 R8, desc[UR8][R16.64] ;  /* 0x0000000810087981 */ /* 0x000ee4000c1e1b00 */
[----:B------:R-:W-:Y:S02]  /*0b80*/  IMAD.WIDE R24, R13, 0x8, R16 ;  /* 0x000000080d187825 */ /* 0x000fe400078e0210 */
[----:B------:R-:W3:Y:S02]  /*0b90*/  LDG.E.64 R4, desc[UR8][R14.64] ;  /* 0x000000080e047981 */ /* 0x000ee4000c1e1b00 */
[----:B------:R-:W-:-:S02]  /*0ba0*/  IMAD.WIDE R22, R12, 0x8, R14 ;  /* 0x000000080c167825 */ /* 0x000fc400078e020e */
[----:B------:R-:W4:Y:S02]  /*0bb0*/  LDG.E.64 R24, desc[UR8][R24.64] ;  /* 0x0000000818187981 */ /* 0x000f24000c1e1b00 */
[----:B------:R-:W-:Y:S02]  /*0bc0*/  IMAD.WIDE.U32 R10, R27, 0x8, R10 ;  /* 0x000000081b0a7825 */ /* 0x000fe400078e000a */
[----:B------:R-:W4:Y:S04]  /*0bd0*/  LDG.E.64 R22, desc[UR8][R22.64] ;  /* 0x0000000816167981 */ /* 0x000f28000c1e1b00 */
[----:B------:R-:W5:Y:S01]  /*0be0*/  LDG.E.64 R10, desc[UR8][R10.64] ;  /* 0x000000080a0a7981 */ /* 0x000f62000c1e1b00 */
[----:B------:R-:W-:Y:S01]  /*0bf0*/  IADD3 R3, PT, PT, R3, 0x2, RZ ;  /* 0x0000000203037810 */ /* 0x000fe20007ffe0ff */
[----:B---3--:R-:W-:-:S02]  /*0c00*/  DFMA R8, R4, R8, R18 ;  /* 0x000000080408722b */ /* 0x008fc40000000012 */
[----:B--2---:R-:W-:-:S06]  /*0c10*/  DFMA R20, R4, R6, R20 ;  /* 0x000000060414722b */ /* 0x004fcc0000000014 */
[C---:B----4-:R-:W-:Y:S02]  /*0c20*/  DFMA R18, R22.reuse, R24, R8 ;  /* 0x000000181612722b */ /* 0x050fe40000000008 */
[----:B-----5:R-:W-:-:S11]  /*0c30*/  DFMA R20, R22, R10, R20 ;  /* 0x0000000a1614722b */ /* 0x020fd60000000014 */
.L_x_5:
[----:B------:R-:W-:Y:S05]  /*0c40*/  BRA.U UP1, `(.L_x_1) ;  /* 0x0000000101347547 */ /* 0x000fea000b800000 */
[----:B------:R-:W0:Y:S01]  /*0c50*/  LDC.64 R4, c[0x0][0x380] ;  /* 0x0000e000ff047b82 */ /* 0x000e220000000a00 */
[C---:B------:R-:W-:Y:S02]  /*0c60*/  IMAD R7, R3.reuse, R12, UR7 ;  /* 0x0000000703077e24 */ /* 0x040fe4000f8e020c */
[CC--:B------:R-:W-:Y:S02]  /*0c70*/  IMAD R11, R3.reuse, R13.reuse, R0 ;  /* 0x0000000d030b7224 */ /* 0x0c0fe400078e0200 */
[----:B------:R-:W-:-:S03]  /*0c80*/  IMAD R3, R3, R13, R2 ;  /* 0x0000000d03037224 */ /* 0x000fc600078e0202 */
[----:B------:R-:W1:Y:S01]  /*0c90*/  LDC.64 R8, c[0x0][0x388] ;  /* 0x0000e200ff087b82 */ /* 0x000e620000000a00 */
[----:B0-----:R-:W-:-:S06]  /*0ca0*/  IMAD.WIDE R4, R7, 0x8, R4 ;  /* 0x0000000807047825 */ /* 0x001fcc00078e0204 */
[----:B------:R-:W2:Y:S01]  /*0cb0*/  LDG.E.64 R4, desc[UR8][R4.64] ;  /* 0x0000000804047981 */ /* 0x000ea2000c1e1b00 */
[----:B-1----:R-:W-:-:S04]  /*0cc0*/  IMAD.WIDE R6, R11, 0x8, R8 ;  /* 0x000000080b067825 */ /* 0x002fc800078e0208 */
[----:B------:R-:W-:Y:S02]  /*0cd0*/  IMAD.WIDE.U32 R8, R3, 0x8, R8 ;  /* 0x0000000803087825 */ /* 0x000fe400078e0008 */
[----:B------:R-:W2:Y:S04]  /*0ce0*/  LDG.E.64 R6, desc[UR8][R6.64] ;  /* 0x0000000806067981 */ /* 0x000ea8000c1e1b00 */
[----:B------:R-:W3:Y:S01]  /*0cf0*/  LDG.E.64 R8, desc[UR8][R8.64] ;  /* 0x0000000808087981 */ /* 0x000ee2000c1e1b00 */
[C---:B--2---:R-:W-:Y:S02]  /*0d00*/  DFMA R18, R4.reuse, R6, R18 ;  /* 0x000000060412722b */ /* 0x044fe40000000012 */
[----:B---3--:R-:W-:-:S11]  /*0d10*/  DFMA R20, R4, R8, R20 ;  /* 0x000000080414722b */ /* 0x008fd60000000014 */
.L_x_1:
[----:B------:R-:W0:Y:S01]  /*0d20*/  LDC.64 R4, c[0x0][0x390] ;  /* 0x0000e400ff047b82 */ /* 0x000e220000000a00 */
[C---:B------:R-:W-:Y:S02]  /*0d30*/  IMAD R3, R13.reuse, UR7, R0 ;  /* 0x000000070d037c24 */ /* 0x040fe4000f8e0200 */
[----:B------:R-:W-:Y:S02]  /*0d40*/  IMAD R13, R13, UR7, R2 ;  /* 0x000000070d0d7c24 */ /* 0x000fe4000f8e0202 */
[----:B0-----:R-:W-:-:S04]  /*0d50*/  IMAD.WIDE R2, R3, 0x8, R4 ;  /* 0x0000000803027825 */ /* 0x001fc800078e0204 */
[----:B------:R-:W-:Y:S01]  /*0d60*/  IMAD.WIDE.U32 R4, R13, 0x8, R4 ;  /* 0x000000080d047825 */ /* 0x000fe200078e0004 */
[----:B------:R-:W-:Y:S04]  /*0d70*/  STG.E.64 desc[UR8][R2.64], R18 ;  /* 0x0000001202007986 */ /* 0x000fe8000c101b08 */
[----:B------:R-:W-:Y:S01]  /*0d80*/  STG.E.64 desc[UR8][R4.64], R20 ;  /* 0x0000001404007986 */ /* 0x000fe2000c101b08 */
[----:B------:R-:W-:Y:S05]  /*0d90*/  EXIT ;  /* 0x000000000000794d */ /* 0x000fea0003800000 */
.L_x_0:
[----:B------:R-:W-:-:S04]  /*0da0*/  ISETP.GE.AND P0, PT, R0, R13, PT ;  /* 0x0000000d0000720c */ /* 0x000fc80003f06270 */
[----:B------:R-:W-:-:S13]  /*0db0*/  ISETP.LE.OR P0, PT, R12, UR7, P0 ;  /* 0x000000070c007c0c */ /* 0x000fda0008703670 */
[----:B------:R-:W-:Y:S05]  /*0dc0*/  @P0 EXIT ;  /* 0x000000000000094d */ /* 0x000fea0003800000 */
[----:B------:R-:W0:Y:S01]  /*0dd0*/  LDC R2, c[0x0][0x3a0] ;  /* 0x0000e800ff027b82 */ /* 0x000e220000000800 */
[----:B------:R-:W-:Y:S02]  /*0de0*/  CS2R R22, SRZ ;  /* 0x0000000000167805 */ /* 0x000fe4000001ff00 */
[----:B0-----:R-:W-:-:S13]  /*0df0*/  ISETP.GE.AND P0, PT, R2, 0x1, PT ;  /* 0x000000010200780c */ /* 0x001fda0003f06270 */
[----:B------:R-:W-:Y:S05]  /*0e00*/  @!P0 BRA `(.L_x_6) ;  /* 0x0000000400d08947 */ /* 0x000fea0003800000 */
[C---:B------:R-:W-:Y:S02]  /*0e10*/  ISETP.GE.U32.AND P1, PT, R2.reuse, 0x8, PT ;  /* 0x000000080200780c */ /* 0x040fe40003f26070 */
[----:B------:R-:W-:Y:S02]  /*0e20*/  CS2R R22, SRZ ;  /* 0x0000000000167805 */ /* 0x000fe4000001ff00 */
[----:B------:R-:W-:Y:S02]  /*0e30*/  LOP3.LUT R4, R2, 0x7, RZ, 0xc0, !PT ;  /* 0x0000000702047812 */ /* 0x000fe400078ec0ff */
[----:B------:R-:W-:Y:S02]  /*0e40*/  MOV R5, RZ ;  /* 0x000000ff00057202 */ /* 0x000fe40000000f00 */
[----:B------:R-:W-:-:S05]  /*0e50*/  ISETP.NE.AND P0, PT, R4, RZ, PT ;  /* 0x000000ff0400720c */ /* 0x000fca0003f05270 */
[----:B------:R-:W-:Y:S08]  /*0e60*/  @!P1 BRA `(.L_x_7) ;  /* 0x0000000000d09947 */ /* 0x000ff00003800000 */
[----:B------:R-:W-:Y:S02]  /*0e70*/  LOP3.LUT R5, R2, 0x7ffffff8, RZ, 0xc0, !PT ;  /* 0x7ffffff802057812 */ /* 0x000fe400078ec0ff */
[----:B------:R-:W-:Y:S02]  /*0e80*/  CS2R R22, SRZ ;  /* 0x0000000000167805 */ /* 0x000fe4000001ff00 */
[----:B------:R-:W-:Y:S02]  /*0e90*/  MOV R3, UR7 ;  /* 0x0000000700037c02 */ /* 0x000fe40008000f00 */
[----:B------:R-:W-:Y:S02]  /*0ea0*/  MOV R6, R0 ;  /* 0x0000000000067202 */ /* 0x000fe40000000f00 */
[----:B------:R-:W-:-:S07]  /*0eb0*/  IADD3 R7, PT, PT, -R5, RZ, RZ ;  /* 0x000000ff05077210 */ /* 0x000fce0007ffe1ff */
.L_x_8:
[----:B------:R-:W0:Y:S08]  /*0ec0*/  LDC.64 R24, c[0x0][0x380] ;  /* 0x0000e000ff187b82 */ /* 0x000e300000000a00 */
[----:B------:R-:W1:Y:S01]  /*0ed0*/  LDC.64 R26, c[0x0][0x388] ;  /* 0x0000e200ff1a7b82 */ /* 0x000e620000000a00 */
[----:B0-----:R-:W-:-:S05]  /*0ee0*/  IMAD.WIDE R24, R3, 0x8, R24 ;  /* 0x0000000803187825 */ /* 0x001fca00078e0218 */
[----:B------:R-:W2:Y:S01]  /*0ef0*/  LDG.E.64 R18, desc[UR8][R24.64] ;  /* 0x0000000818127981 */ /* 0x000ea2000c1e1b00 */
[----:B-1----:R-:W-:-:S05]  /*0f00*/  IMAD.WIDE R26, R6, 0x8, R26 ;  /* 0x00000008061a7825 */ /* 0x002fca00078e021a */
[----:B------:R-:W2:Y:S01]  /*0f10*/  LDG.E.64 R20, desc[UR8][R26.64] ;  /* 0x000000081a147981 */ /* 0x000ea2000c1e1b00 */
[----:B------:R-:W-:-:S04]  /*0f20*/  IMAD.WIDE R28, R12, 0x8, R24 ;  /* 0x000000080c1c7825 */ /* 0x000fc800078e0218 */
[----:B------:R-:W-:Y:S01]  /*0f30*/  IMAD.WIDE R34, R13, 0x8, R26 ;  /* 0x000000080d227825 */ /* 0x000fe200078e021a */
[----:B------:R-:W3:Y:S04]  /*0f40*/  LDG.E.64 R16, desc[UR8][R28.64] ;  /* 0x000000081c107981 */ /* 0x000ee8000c1e1b00 */
[----:B------:R-:W3:Y:S01]  /*0f50*/  LDG.E.64 R14, desc[UR8][R34.64] ;  /* 0x00000008220e7981 */ /* 0x000ee2000c1e1b00 */
[----:B------:R-:W-:-:S04]  /*0f60*/  IMAD.WIDE R36, R12, 0x8, R28 ;  /* 0x000000080c247825 */ /* 0x000fc800078e021c */
[----:B------:R-:W-:Y:S01]  /*0f70*/  IMAD.WIDE R32, R13, 0x8, R34 ;  /* 0x000000080d207825 */ /* 0x000fe200078e0222 */
[----:B------:R-:W4:Y:S04]  /*0f80*/  LDG.E.64 R10, desc[UR8][R36.64] ;  /* 0x00000008240a7981 */ /* 0x000f28000c1e1b00 */
[----:B------:R0:W4:Y:S01]  /*0f90*/  LDG.E.64 R8, desc[UR8][R32.64] ;  /* 0x0000000820087981 */ /* 0x000122000c1e1b00 */
[----:B------:R-:W-:-:S05]  /*0fa0*/  IMAD.WIDE R30, R12, 0x8, R36 ;  /* 0x000000080c1e7825 */ /* 0x000fca00078e0224 */
[----:B------:R1:W5:Y:S01]  /*0fb0*/  LDG.E.64 R24, desc[UR8][R30.64] ;  /* 0x000000081e187981 */ /* 0x000362000c1e1b00 */
[----:B0-----:R-:W-:-:S05]  /*0fc0*/  IMAD.WIDE R32, R13, 0x8, R32 ;  /* 0x000000080d207825 */ /* 0x001fca00078e0220 */
[----:B------:R0:W5:Y:S01]  /*0fd0*/  LDG.E.64 R26, desc[UR8][R32.64] ;  /* 0x00000008201a7981 */ /* 0x000162000c1e1b00 */
[----:B-1----:R-:W-:-:S04]  /*0fe0*/  IMAD.WIDE R30, R12, 0x8, R30 ;  /* 0x000000080c1e7825 */ /* 0x002fc800078e021e */
[----:B------:R-:W-:-:S04]  /*0ff0*/  IMAD.WIDE R28, R13, 0x8, R32 ;  /* 0x000000080d1c7825 */ /* 0x000fc800078e0220 */
[----:B------:R-:W-:-:S04]  /*1000*/  IMAD.WIDE R34, R12, 0x8, R30 ;  /* 0x000000080c227825 */ /* 0x000fc800078e021e */
[----:B------:R-:W-:-:S04]  /*1010*/  IMAD.WIDE R36, R13, 0x8, R28 ;  /* 0x000000080d247825 */ /* 0x000fc800078e021c */
[----:B0-----:R-:W-:Y:S01]  /*1020*/  IMAD.WIDE R32, R13, 0x8, R36 ;  /* 0x000000080d207825 */ /* 0x001fe200078e0224 */
[----:B--2---:R-:W-:Y:S01]  /*1030*/  DFMA R18, R18, R20, R22 ;  /* 0x000000141212722b */ /* 0x004fe20000000016 */
[----:B------:R-:W2:Y:S04]  /*1040*/  LDG.E.64 R20, desc[UR8][R30.64] ;  /* 0x000000081e147981 */ /* 0x000ea8000c1e1b00 */
[----:B------:R-:W2:Y:S03]  /*1050*/  LDG.E.64 R22, desc[UR8][R28.64] ;  /* 0x000000081c167981 */ /* 0x000ea6000c1e1b00 */
[----:B---3--:R-:W-:Y:S01]  /*1060*/  DFMA R14, R16, R14, R18 ;  /* 0x0000000e100e722b */ /* 0x008fe20000000012 */
[----:B------:R0:W3:Y:S04]  /*1070*/  LDG.E.64 R16, desc[UR8][R34.64] ;  /* 0x0000000822107981 */ /* 0x0000e8000c1e1b00 */
[----:B------:R-:W3:Y:S01]  /*1080*/  LDG.E.64 R18, desc[UR8][R36.64] ;  /* 0x0000000824127981 */ /* 0x000ee2000c1e1b00 */
[----:B0-----:R-:W-:-:S02]  /*1090*/  IMAD.WIDE R34, R12, 0x8, R34 ;  /* 0x000000080c227825 */ /* 0x001fc400078e0222 */
[----:B----4-:R-:W-:Y:S02]  /*10a0*/  DFMA R8, R10, R8, R14 ;  /* 0x000000080a08722b */ /* 0x010fe4000000000e */
[----:B------:R-:W4:Y:S01]  /*10b0*/  LDG.E.64 R14, desc[UR8][R32.64] ;  /* 0x00000008200e7981 */ /* 0x000f22000c1e1b00 */
[----:B------:R-:W-:-:S03]  /*10c0*/  IMAD.WIDE R28, R13, 0x8, R32 ;  /* 0x000000080d1c7825 */ /* 0x000fc600078e0220 */
[----:B------:R-:W4:Y:S01]  /*10d0*/  LDG.E.64 R10, desc[UR8][R34.64] ;  /* 0x00000008220a7981 */ /* 0x000f22000c1e1b00 */
[----:B------:R-:W-:-:S03]  /*10e0*/  IMAD.WIDE R30, R12, 0x8, R34 ;  /* 0x000000080c1e7825 */ /* 0x000fc600078e0222 */
[----:B------:R-:W4:Y:S04]  /*10f0*/  LDG.E.64 R28, desc[UR8][R28.64] ;  /* 0x000000081c1c7981 */ /* 0x000f28000c1e1b00 */
[----:B------:R-:W4:Y:S01]  /*1100*/  LDG.E.64 R30, desc[UR8][R30.64] ;  /* 0x000000081e1e7981 */ /* 0x000f22000c1e1b00 */
[----:B-----5:R-:W-:Y:S01]  /*1110*/  DFMA R8, R24, R26, R8 ;  /* 0x0000001a1808722b */ /* 0x020fe20000000008 */
[----:B------:R-:W-:-:S04]  /*1120*/  IADD3 R7, PT, PT, R7, 0x8, RZ ;  /* 0x0000000807077810 */ /* 0x000fc80007ffe0ff */
[----:B------:R-:W-:Y:S02]  /*1130*/  ISETP.NE.AND P1, PT, R7, RZ, PT ;  /* 0x000000ff0700720c */ /* 0x000fe40003f25270 */
[----:B------:R-:W-:Y:S02]  /*1140*/  LEA R3, R12, R3, 0x3 ;  /* 0x000000030c037211 */ /* 0x000fe400078e18ff */
[----:B------:R-:W-:Y:S01]  /*1150*/  LEA R6, R13, R6, 0x3 ;  /* 0x000000060d067211 */ /* 0x000fe200078e18ff */
[----:B--2---:R-:W-:-:S08]  /*1160*/  DFMA R8, R20, R22, R8 ;  /* 0x000000161408722b */ /* 0x004fd00000000008 */
[----:B---3--:R-:W-:-:S08]  /*1170*/  DFMA R8, R16, R18, R8 ;  /* 0x000000121008722b */ /* 0x008fd00000000008 */
[----:B----4-:R-:W-:-:S08]  /*1180*/  DFMA R8, R10, R14, R8 ;  /* 0x0000000e0a08722b */ /* 0x010fd00000000008 */
[----:B------:R-:W-:Y:S01]  /*1190*/  DFMA R22, R30, R28, R8 ;  /* 0x0000001c1e16722b */ /* 0x000fe20000000008 */
[----:B------:R-:W-:Y:S10]  /*11a0*/  @P1 BRA `(.L_x_8) ;  /* 0xfffffffc00441947 */ /* 0x000ff4000383ffff */
.L_x_7:
[----:B------:R-:W-:Y:S05]  /*11b0*/  @!P0 BRA `(.L_x_6) ;  /* 0x0000000000e48947 */ /* 0x000fea0003800000 */
[----:B------:R-:W-:Y:S02]  /*11c0*/  ISETP.GE.U32.AND P0, PT, R4, 0x4, PT ;  /* 0x000000040400780c */ /* 0x000fe40003f06070 */
[----:B------:R-:W-:-:S04]  /*11d0*/  LOP3.LUT R3, R2, 0x3, RZ, 0xc0, !PT ;  /* 0x0000000302037812 */ /* 0x000fc800078ec0ff */
[----:B------:R-:W-:-:S07]  /*11e0*/  ISETP.NE.AND P1, PT, R3, RZ, PT ;  /* 0x000000ff0300720c */ /* 0x000fce0003f25270 */
[----:B------:R-:W-:Y:S06]  /*11f0*/  @!P0 BRA `(.L_x_9) ;  /* 0x0000000000648947 */ /* 0x000fec0003800000 */
[----:B------:R-:W0:Y:S01]  /*1200*/  LDC.64 R20, c[0x0][0x380] ;  /* 0x0000e000ff147b82 */ /* 0x000e220000000a00 */
[C---:B------:R-:W-:Y:S02]  /*1210*/  IMAD R7, R5.reuse, R12, UR7 ;  /* 0x0000000705077e24 */ /* 0x040fe4000f8e020c */
[----:B------:R-:W-:-:S05]  /*1220*/  IMAD R9, R5, R13, R0 ;  /* 0x0000000d05097224 */ /* 0x000fca00078e0200 */
[----:B------:R-:W1:Y:S01]  /*1230*/  LDC.64 R24, c[0x0][0x388] ;  /* 0x0000e200ff187b82 */ /* 0x000e620000000a00 */
[----:B0-----:R-:W-:-:S05]  /*1240*/  IMAD.WIDE R20, R7, 0x8, R20 ;  /* 0x0000000807147825 */ /* 0x001fca00078e0214 */
[----:B------:R0:W2:Y:S01]  /*1250*/  LDG.E.64 R6, desc[UR8][R20.64] ;  /* 0x0000000814067981 */ /* 0x0000a2000c1e1b00 */
        /* <DEDUP_REMOVED lines=9> */
[----:B------:R-:W4:Y:S01]  /*12f0*/  LDG.E.64 R18, desc[UR8][R32.64] ;  /* 0x0000000820127981 */ /* 0x000f22000c1e1b00 */
[----:B------:R-:W-:-:S04]  /*1300*/  IMAD.WIDE R34, R12, 0x8, R30 ;  /* 0x000000080c227825 */ /* 0x000fc800078e021e */
[----:B0-----:R-:W-:Y:S02]  /*1310*/  IMAD.WIDE R20, R13, 0x8, R32 ;  /* 0x000000080d147825 */ /* 0x001fe400078e0220 */
[----:B------:R-:W5:Y:S04]  /*1320*/  LDG.E.64 R34, desc[UR8][R34.64] ;  /* 0x0000000822227981 */ /* 0x000f68000c1e1b00 */
[----:B------:R-:W5:Y:S01]  /*1330*/  LDG.E.64 R20, desc[UR8][R20.64] ;  /* 0x0000000814147981 */ /* 0x000f62000c1e1b00 */
[----:B------:R-:W-:Y:S01]  /*1340*/  IADD3 R5, PT, PT, R5, 0x4, RZ ;  /* 0x0000000405057810 */ /* 0x000fe20007ffe0ff */
[----:B--2---:R-:W-:-:S08]  /*1350*/  DFMA R6, R6, R8, R22 ;  /* 0x000000080606722b */ /* 0x004fd00000000016 */
[----:B---3--:R-:W-:-:S08]  /*1360*/  DFMA R6, R10, R14, R6 ;  /* 0x0000000e0a06722b */ /* 0x008fd00000000006 */
[----:B----4-:R-:W-:-:S08]  /*1370*/  DFMA R6, R16, R18, R6 ;  /* 0x000000121006722b */ /* 0x010fd00000000006 */
[----:B-----5:R-:W-:-:S11]  /*1380*/  DFMA R22, R34, R20, R6 ;  /* 0x000000142216722b */ /* 0x020fd60000000006 */
.L_x_9:
[----:B------:R-:W-:Y:S05]  /*1390*/  @!P1 BRA `(.L_x_6) ;  /* 0x00000000006c9947 */ /* 0x000fea0003800000 */
[----:B------:R-:W0:Y:S01]  /*13a0*/  LDC.64 R8, c[0x0][0x380] ;  /* 0x0000e000ff087b82 */ /* 0x000e220000000a00 */
[----:B------:R-:W-:Y:S02]  /*13b0*/  ISETP.NE.AND P0, PT, R3, 0x1, PT ;  /* 0x000000010300780c */ /* 0x000fe40003f05270 */
[----:B------:R-:W-:-:S04]  /*13c0*/  LOP3.LUT R2, R2, 0x1, RZ, 0xc0, !PT ;  /* 0x0000000102027812 */ /* 0x000fc800078ec0ff */
[----:B------:R-:W-:Y:S01]  /*13d0*/  ISETP.NE.U32.AND P1, PT, R2, 0x1, PT ;  /* 0x000000010200780c */ /* 0x000fe20003f25070 */
[----:B------:R-:W1:Y:S06]  /*13e0*/  LDC.64 R16, c[0x0][0x388] ;  /* 0x0000e200ff107b82 */ /* 0x000e6c0000000a00 */
[C---:B------:R-:W-:Y:S02]  /*13f0*/  @P0 IMAD R15, R5.reuse, R12, UR7 ;  /* 0x00000007050f0e24 */ /* 0x040fe4000f8e020c */
[----:B------:R-:W2:Y:S01]  /*1400*/  LDC.64 R10, c[0x0][0x380] ;  /* 0x0000e000ff0a7b82 */ /* 0x000ea20000000a00 */
[C---:B------:R-:W-:Y:S01]  /*1410*/  @P0 IMAD R3, R5.reuse, R13, R0 ;  /* 0x0000000d05030224 */ /* 0x040fe200078e0200 */
[----:B------:R-:W-:-:S06]  /*1420*/  @P0 IADD3 R5, PT, PT, R5, 0x2, RZ ;  /* 0x0000000205050810 */ /* 0x000fcc0007ffe0ff */
[----:B------:R-:W3:Y:S01]  /*1430*/  LDC.64 R6, c[0x0][0x388] ;  /* 0x0000e200ff067b82 */ /* 0x000ee20000000a00 */
[----:B0-----:R-:W-:-:S05]  /*1440*/  @P0 IMAD.WIDE R14, R15, 0x8, R8 ;  /* 0x000000080f0e0825 */ /* 0x001fca00078e0208 */
[----:B------:R-:W4:Y:S01]  /*1450*/  @P0 LDG.E.64 R8, desc[UR8][R14.64] ;  /* 0x000000080e080981 */ /* 0x000f22000c1e1b00 */
[----:B-1----:R-:W-:-:S05]  /*1460*/  @P0 IMAD.WIDE R16, R3, 0x8, R16 ;  /* 0x0000000803100825 */ /* 0x002fca00078e0210 */
[----:B------:R-:W4:Y:S01]  /*1470*/  @P0 LDG.E.64 R2, desc[UR8][R16.64] ;  /* 0x0000000810020981 */ /* 0x000f22000c1e1b00 */
[----:B------:R-:W-:-:S04]  /*1480*/  @P0 IMAD.WIDE R18, R12, 0x8, R14 ;  /* 0x000000080c120825 */ /* 0x000fc800078e020e */
[----:B------:R-:W-:Y:S02]  /*1490*/  @P0 IMAD.WIDE R20, R13, 0x8, R16 ;  /* 0x000000080d140825 */ /* 0x000fe400078e0210 */
[----:B------:R-:W5:Y:S02]  /*14a0*/  @P0 LDG.E.64 R18, desc[UR8][R18.64] ;  /* 0x0000000812120981 */ /* 0x000f64000c1e1b00 */
[C---:B------:R-:W-:Y:S02]  /*14b0*/  @!P1 IMAD R25, R5.reuse, R12, UR7 ;  /* 0x0000000705199e24 */ /* 0x040fe4000f8e020c */
[----:B------:R-:W-:Y:S01]  /*14c0*/  @!P1 IMAD R5, R5, R13, R0 ;  /* 0x0000000d05059224 */ /* 0x000fe200078e0200 */
[----:B------:R-:W5:Y:S01]  /*14d0*/  @P0 LDG.E.64 R20, desc[UR8][R20.64] ;  /* 0x0000000814140981 */ /* 0x000f62000c1e1b00 */
[----:B--2---:R-:W-:-:S04]  /*14e0*/  @!P1 IMAD.WIDE R10, R25, 0x8, R10 ;  /* 0x00000008190a9825 */ /* 0x004fc800078e020a */
[----:B---3--:R-:W-:Y:S02]  /*14f0*/  @!P1 IMAD.WIDE R6, R5, 0x8, R6 ;  /* 0x0000000805069825 */ /* 0x008fe400078e0206 */
[----:B------:R-:W2:Y:S04]  /*1500*/  @!P1 LDG.E.64 R10, desc[UR8][R10.64] ;  /* 0x000000080a0a9981 */ /* 0x000ea8000c1e1b00 */
[----:B------:R-:W2:Y:S01]  /*1510*/  @!P1 LDG.E.64 R6, desc[UR8][R6.64] ;  /* 0x0000000806069981 */ /* 0x000ea2000c1e1b00 */
[----:B----4-:R-:W-:-:S08]  /*1520*/  @P0 DFMA R2, R8, R2, R22 ;  /* 0x000000020802022b */ /* 0x010fd00000000016 */
[----:B-----5:R-:W-:-:S08]  /*1530*/  @P0 DFMA R22, R18, R20, R2 ;  /* 0x000000141216022b */ /* 0x020fd00000000002 */
[----:B--2---:R-:W-:-:S11]  /*1540*/  @!P1 DFMA R22, R10, R6, R22 ;  /* 0x000000060a16922b */ /* 0x004fd60000000016 */
.L_x_6:
[----:B------:R-:W0:Y:S01]  /*1550*/  LDC.64 R2, c[0x0][0x390] ;  /* 0x0000e400ff027b82 */ /* 0x000e220000000a00 */
[----:B------:R-:W-:-:S04]  /*1560*/  IMAD R13, R13, UR7, R0 ;  /* 0x000000070d0d7c24 */ /* 0x000fc8000f8e0200 */
[----:B0-----:R-:W-:-:S05]  /*1570*/  IMAD.WIDE R2, R13, 0x8, R2 ;  /* 0x000000080d027825 */ /* 0x001fca00078e0202 */
[----:B------:R-:W-:Y:S01]  /*1580*/  STG.E.64 desc[UR8][R2.64], R22 ;  /* 0x0000001602007986 */ /* 0x000fe2000c101b08 */
[----:B------:R-:W-:Y:S05]  /*1590*/  EXIT ;  /* 0x000000000000794d */ /* 0x000fea0003800000 */
.L_x_10:
[----:B------:R-:W-:-:S00]  /*15a0*/  BRA `(.L_x_10) ;  /* 0xfffffffc00fc7947 */ /* 0x000fc0000383ffff */
[----:B------:R-:W-:-:S00]  /*15b0*/  NOP ;  /* 0x0000000000007918 */ /* 0x000fc00000000000 */
        /* <DEDUP_REMOVED lines=12> */
.L_x_11:


//--------------------- .nv.shared.reserved.0     --------------------------
	.section	.nv.shared.reserved.0,"aw",@nobits
	.weak		__nv_reservedSMEM_offset_0_alias
	.size		__nv_reservedSMEM_offset_0_alias, 0, 64
	.other		__nv_reservedSMEM_offset_0_alias,@"STO_CUDA_RESERVED_SHARED STV_DEFAULT"
__nv_reservedSMEM_offset_0_alias:
	.zero		0
	.zero		64


//--------------------- .nv.constant0._Z3atbPKdS0_Pdiii --------------------------
	.section	.nv.constant0._Z3atbPKdS0_Pdiii,"a",@progbits
	.sectionflags	@""
	.align	4
.nv.constant0._Z3atbPKdS0_Pdiii:
	.zero		932


//--------------------- SYMBOLS --------------------------

	.type		.nv.reservedSmem.offset0,@object
	.size		.nv.reservedSmem.offset0,0x4
